//
// Generated by NVIDIA NVVM Compiler
//
// Compiler Build ID: CL-36424714
// Cuda compilation tools, release 13.0, V13.0.88
// Based on NVVM 20.0.0
//

.version 9.0
.target sm_100
.address_size 64

	// .globl	run

.visible .entry run(
	.param .u64 .ptr .align 1 run_param_0,
	.param .u32 run_param_1,
	.param .u32 run_param_2,
	.param .u32 run_param_3,
	.param .u32 run_param_4,
	.param .u32 run_param_5,
	.param .u32 run_param_6,
	.param .u32 run_param_7,
	.param .u64 .ptr .align 1 run_param_8,
	.param .u32 run_param_9
)
{
	.reg .pred 	%p<76>;
	.reg .b32 	%r<313>;
	.reg .b64 	%rd<37>;
	.reg .b64 	%fd<199>;

	ld.param.u64 	%rd5, [run_param_0];
	ld.param.u32 	%r110, [run_param_1];
	ld.param.u32 	%r104, [run_param_2];
	ld.param.u32 	%r105, [run_param_3];
	ld.param.u32 	%r106, [run_param_4];
	ld.param.u32 	%r298, [run_param_5];
	ld.param.u32 	%r108, [run_param_6];
	ld.param.u32 	%r109, [run_param_7];
	ld.param.u64 	%rd6, [run_param_8];
	cvta.to.global.u64 	%rd1, %rd6;
	cvta.to.global.u64 	%rd2, %rd5;
	mov.u32 	%r111, %ctaid.x;
	mov.u32 	%r112, %nctaid.x;
	mov.u32 	%r113, %ctaid.y;
	mad.lo.s32 	%r1, %r112, %r113, %r111;
	mul.lo.s32 	%r2, %r105, %r104;
	div.s32 	%r114, %r110, %r2;
	setp.ge.s32 	%p3, %r1, %r114;
	@%p3 bra 	$L__BB0_53;
	mul.lo.s32 	%r3, %r2, %r1;
	shr.u32 	%r115, %r106, 31;
	add.s32 	%r116, %r106, %r115;
	shr.s32 	%r4, %r116, 1;
	mul.lo.s32 	%r5, %r4, %r104;
	add.s32 	%r117, %r4, %r3;
	add.s32 	%r306, %r117, %r5;
	mul.lo.s32 	%r7, %r109, %r1;
	setp.ne.s32 	%p4, %r298, 0;
	@%p4 bra 	$L__BB0_30;
	add.s32 	%r8, %r1, 1;
	add.s32 	%r9, %r3, %r2;
	setp.ge.s32 	%p5, %r306, %r9;
	mov.b32 	%r290, 0;
	mov.f64 	%fd189, 0d0000000000000000;
	@%p5 bra 	$L__BB0_15;
	mul.lo.s32 	%r121, %r105, %r8;
	mad.lo.s32 	%r122, %r105, %r1, %r4;
	sub.s32 	%r123, %r121, %r122;
	mul.lo.s32 	%r124, %r104, %r123;
	sub.s32 	%r10, %r124, %r4;
	and.b32  	%r11, %r10, 15;
	sub.s32 	%r125, %r4, %r124;
	setp.gt.u32 	%p6, %r125, -16;
	mov.f64 	%fd189, 0d0000000000000000;
	mov.b32 	%r290, 0;
	mov.u32 	%r280, %r306;
	@%p6 bra 	$L__BB0_6;
	and.b32  	%r127, %r10, -16;
	neg.s32 	%r275, %r127;
	mov.f64 	%fd189, 0d0000000000000000;
	mov.b32 	%r290, 0;
	mov.u32 	%r280, %r306;
$L__BB0_5:
	.pragma "nounroll";
	mul.wide.s32 	%rd7, %r280, 4;
	add.s64 	%rd8, %rd2, %rd7;
	ld.global.u32 	%r128, [%rd8];
	cvt.rn.f64.s32 	%fd33, %r128;
	add.f64 	%fd34, %fd189, %fd33;
	setp.gt.s32 	%p7, %r128, 0;
	selp.u32 	%r129, 1, 0, %p7;
	add.s32 	%r130, %r290, %r129;
	ld.global.u32 	%r131, [%rd8+4];
	cvt.rn.f64.s32 	%fd35, %r131;
	add.f64 	%fd36, %fd34, %fd35;
	setp.gt.s32 	%p8, %r131, 0;
	selp.u32 	%r132, 1, 0, %p8;
	add.s32 	%r133, %r130, %r132;
	ld.global.u32 	%r134, [%rd8+8];
	cvt.rn.f64.s32 	%fd37, %r134;
	add.f64 	%fd38, %fd36, %fd37;
	setp.gt.s32 	%p9, %r134, 0;
	selp.u32 	%r135, 1, 0, %p9;
	add.s32 	%r136, %r133, %r135;
	ld.global.u32 	%r137, [%rd8+12];
	cvt.rn.f64.s32 	%fd39, %r137;
	add.f64 	%fd40, %fd38, %fd39;
	setp.gt.s32 	%p10, %r137, 0;
	selp.u32 	%r138, 1, 0, %p10;
	add.s32 	%r139, %r136, %r138;
	ld.global.u32 	%r140, [%rd8+16];
	cvt.rn.f64.s32 	%fd41, %r140;
	add.f64 	%fd42, %fd40, %fd41;
	setp.gt.s32 	%p11, %r140, 0;
	selp.u32 	%r141, 1, 0, %p11;
	add.s32 	%r142, %r139, %r141;
	ld.global.u32 	%r143, [%rd8+20];
	cvt.rn.f64.s32 	%fd43, %r143;
	add.f64 	%fd44, %fd42, %fd43;
	setp.gt.s32 	%p12, %r143, 0;
	selp.u32 	%r144, 1, 0, %p12;
	add.s32 	%r145, %r142, %r144;
	ld.global.u32 	%r146, [%rd8+24];
	cvt.rn.f64.s32 	%fd45, %r146;
	add.f64 	%fd46, %fd44, %fd45;
	setp.gt.s32 	%p13, %r146, 0;
	selp.u32 	%r147, 1, 0, %p13;
	add.s32 	%r148, %r145, %r147;
	ld.global.u32 	%r149, [%rd8+28];
	cvt.rn.f64.s32 	%fd47, %r149;
	add.f64 	%fd48, %fd46, %fd47;
	setp.gt.s32 	%p14, %r149, 0;
	selp.u32 	%r150, 1, 0, %p14;
	add.s32 	%r151, %r148, %r150;
	ld.global.u32 	%r152, [%rd8+32];
	cvt.rn.f64.s32 	%fd49, %r152;
	add.f64 	%fd50, %fd48, %fd49;
	setp.gt.s32 	%p15, %r152, 0;
	selp.u32 	%r153, 1, 0, %p15;
	add.s32 	%r154, %r151, %r153;
	ld.global.u32 	%r155, [%rd8+36];
	cvt.rn.f64.s32 	%fd51, %r155;
	add.f64 	%fd52, %fd50, %fd51;
	setp.gt.s32 	%p16, %r155, 0;
	selp.u32 	%r156, 1, 0, %p16;
	add.s32 	%r157, %r154, %r156;
	ld.global.u32 	%r158, [%rd8+40];
	cvt.rn.f64.s32 	%fd53, %r158;
	add.f64 	%fd54, %fd52, %fd53;
	setp.gt.s32 	%p17, %r158, 0;
	selp.u32 	%r159, 1, 0, %p17;
	add.s32 	%r160, %r157, %r159;
	ld.global.u32 	%r161, [%rd8+44];
	cvt.rn.f64.s32 	%fd55, %r161;
	add.f64 	%fd56, %fd54, %fd55;
	setp.gt.s32 	%p18, %r161, 0;
	selp.u32 	%r162, 1, 0, %p18;
	add.s32 	%r163, %r160, %r162;
	ld.global.u32 	%r164, [%rd8+48];
	cvt.rn.f64.s32 	%fd57, %r164;
	add.f64 	%fd58, %fd56, %fd57;
	setp.gt.s32 	%p19, %r164, 0;
	selp.u32 	%r165, 1, 0, %p19;
	add.s32 	%r166, %r163, %r165;
	ld.global.u32 	%r167, [%rd8+52];
	cvt.rn.f64.s32 	%fd59, %r167;
	add.f64 	%fd60, %fd58, %fd59;
	setp.gt.s32 	%p20, %r167, 0;
	selp.u32 	%r168, 1, 0, %p20;
	add.s32 	%r169, %r166, %r168;
	ld.global.u32 	%r170, [%rd8+56];
	cvt.rn.f64.s32 	%fd61, %r170;
	add.f64 	%fd62, %fd60, %fd61;
	setp.gt.s32 	%p21, %r170, 0;
	selp.u32 	%r171, 1, 0, %p21;
	add.s32 	%r172, %r169, %r171;
	ld.global.u32 	%r173, [%rd8+60];
	cvt.rn.f64.s32 	%fd63, %r173;
	add.f64 	%fd189, %fd62, %fd63;
	setp.gt.s32 	%p22, %r173, 0;
	selp.u32 	%r174, 1, 0, %p22;
	add.s32 	%r290, %r172, %r174;
	add.s32 	%r280, %r280, 16;
	add.s32 	%r275, %r275, 16;
	setp.ne.s32 	%p23, %r275, 0;
	@%p23 bra 	$L__BB0_5;
$L__BB0_6:
	setp.eq.s32 	%p24, %r11, 0;
	@%p24 bra 	$L__BB0_15;
	and.b32  	%r22, %r10, 7;
	setp.lt.u32 	%p25, %r11, 8;
	@%p25 bra 	$L__BB0_9;
	mul.wide.s32 	%rd9, %r280, 4;
	add.s64 	%rd10, %rd2, %rd9;
	ld.global.u32 	%r176, [%rd10];
	cvt.rn.f64.s32 	%fd65, %r176;
	add.f64 	%fd66, %fd189, %fd65;
	setp.gt.s32 	%p26, %r176, 0;
	selp.u32 	%r177, 1, 0, %p26;
	add.s32 	%r178, %r290, %r177;
	ld.global.u32 	%r179, [%rd10+4];
	cvt.rn.f64.s32 	%fd67, %r179;
	add.f64 	%fd68, %fd66, %fd67;
	setp.gt.s32 	%p27, %r179, 0;
	selp.u32 	%r180, 1, 0, %p27;
	add.s32 	%r181, %r178, %r180;
	ld.global.u32 	%r182, [%rd10+8];
	cvt.rn.f64.s32 	%fd69, %r182;
	add.f64 	%fd70, %fd68, %fd69;
	setp.gt.s32 	%p28, %r182, 0;
	selp.u32 	%r183, 1, 0, %p28;
	add.s32 	%r184, %r181, %r183;
	ld.global.u32 	%r185, [%rd10+12];
	cvt.rn.f64.s32 	%fd71, %r185;
	add.f64 	%fd72, %fd70, %fd71;
	setp.gt.s32 	%p29, %r185, 0;
	selp.u32 	%r186, 1, 0, %p29;
	add.s32 	%r187, %r184, %r186;
	ld.global.u32 	%r188, [%rd10+16];
	cvt.rn.f64.s32 	%fd73, %r188;
	add.f64 	%fd74, %fd72, %fd73;
	setp.gt.s32 	%p30, %r188, 0;
	selp.u32 	%r189, 1, 0, %p30;
	add.s32 	%r190, %r187, %r189;
	ld.global.u32 	%r191, [%rd10+20];
	cvt.rn.f64.s32 	%fd75, %r191;
	add.f64 	%fd76, %fd74, %fd75;
	setp.gt.s32 	%p31, %r191, 0;
	selp.u32 	%r192, 1, 0, %p31;
	add.s32 	%r193, %r190, %r192;
	ld.global.u32 	%r194, [%rd10+24];
	cvt.rn.f64.s32 	%fd77, %r194;
	add.f64 	%fd78, %fd76, %fd77;
	setp.gt.s32 	%p32, %r194, 0;
	selp.u32 	%r195, 1, 0, %p32;
	add.s32 	%r196, %r193, %r195;
	ld.global.u32 	%r197, [%rd10+28];
	cvt.rn.f64.s32 	%fd79, %r197;
	add.f64 	%fd189, %fd78, %fd79;
	setp.gt.s32 	%p33, %r197, 0;
	selp.u32 	%r198, 1, 0, %p33;
	add.s32 	%r290, %r196, %r198;
	add.s32 	%r280, %r280, 8;
$L__BB0_9:
	setp.eq.s32 	%p34, %r22, 0;
	@%p34 bra 	$L__BB0_15;
	and.b32  	%r28, %r10, 3;
	setp.lt.u32 	%p35, %r22, 4;
	@%p35 bra 	$L__BB0_12;
	mul.wide.s32 	%rd11, %r280, 4;
	add.s64 	%rd12, %rd2, %rd11;
	ld.global.u32 	%r200, [%rd12];
	cvt.rn.f64.s32 	%fd81, %r200;
	add.f64 	%fd82, %fd189, %fd81;
	setp.gt.s32 	%p36, %r200, 0;
	selp.u32 	%r201, 1, 0, %p36;
	add.s32 	%r202, %r290, %r201;
	ld.global.u32 	%r203, [%rd12+4];
	cvt.rn.f64.s32 	%fd83, %r203;
	add.f64 	%fd84, %fd82, %fd83;
	setp.gt.s32 	%p37, %r203, 0;
	selp.u32 	%r204, 1, 0, %p37;
	add.s32 	%r205, %r202, %r204;
	ld.global.u32 	%r206, [%rd12+8];
	cvt.rn.f64.s32 	%fd85, %r206;
	add.f64 	%fd86, %fd84, %fd85;
	setp.gt.s32 	%p38, %r206, 0;
	selp.u32 	%r207, 1, 0, %p38;
	add.s32 	%r208, %r205, %r207;
	ld.global.u32 	%r209, [%rd12+12];
	cvt.rn.f64.s32 	%fd87, %r209;
	add.f64 	%fd189, %fd86, %fd87;
	setp.gt.s32 	%p39, %r209, 0;
	selp.u32 	%r210, 1, 0, %p39;
	add.s32 	%r290, %r208, %r210;
	add.s32 	%r280, %r280, 4;
$L__BB0_12:
	setp.eq.s32 	%p40, %r28, 0;
	@%p40 bra 	$L__BB0_15;
	neg.s32 	%r287, %r28;
$L__BB0_14:
	.pragma "nounroll";
	mul.wide.s32 	%rd13, %r280, 4;
	add.s64 	%rd14, %rd2, %rd13;
	ld.global.u32 	%r211, [%rd14];
	cvt.rn.f64.s32 	%fd88, %r211;
	add.f64 	%fd189, %fd189, %fd88;
	setp.gt.s32 	%p41, %r211, 0;
	selp.u32 	%r212, 1, 0, %p41;
	add.s32 	%r290, %r290, %r212;
	add.s32 	%r280, %r280, 1;
	add.s32 	%r287, %r287, 1;
	setp.ne.s32 	%p42, %r287, 0;
	@%p42 bra 	$L__BB0_14;
$L__BB0_15:
	setp.eq.s32 	%p43, %r290, 0;
	mov.b32 	%r298, 1000;
	@%p43 bra 	$L__BB0_30;
	setp.ge.s32 	%p44, %r306, %r9;
	cvt.rn.f64.u32 	%fd14, %r290;
	div.rn.f64 	%fd15, %fd189, %fd14;
	mov.f64 	%fd198, 0d0000000000000000;
	@%p44 bra 	$L__BB0_29;
	mul.lo.s32 	%r214, %r105, %r8;
	mad.lo.s32 	%r215, %r105, %r1, %r4;
	sub.s32 	%r216, %r214, %r215;
	mul.lo.s32 	%r217, %r104, %r216;
	sub.s32 	%r42, %r217, %r4;
	and.b32  	%r43, %r42, 15;
	sub.s32 	%r218, %r4, %r217;
	setp.gt.u32 	%p45, %r218, -16;
	mov.f64 	%fd198, 0d0000000000000000;
	mov.u32 	%r293, %r306;
	@%p45 bra 	$L__BB0_20;
	and.b32  	%r219, %r42, -16;
	neg.s32 	%r291, %r219;
	add.s64 	%rd3, %rd2, 32;
	mov.f64 	%fd198, 0d0000000000000000;
	mov.u32 	%r293, %r306;
$L__BB0_19:
	.pragma "nounroll";
	mul.wide.s32 	%rd15, %r293, 4;
	add.s64 	%rd16, %rd3, %rd15;
	ld.global.u32 	%r220, [%rd16+-32];
	cvt.rn.f64.s32 	%fd93, %r220;
	sub.f64 	%fd94, %fd93, %fd15;
	fma.rn.f64 	%fd95, %fd94, %fd94, %fd198;
	ld.global.u32 	%r221, [%rd16+-28];
	cvt.rn.f64.s32 	%fd96, %r221;
	sub.f64 	%fd97, %fd96, %fd15;
	fma.rn.f64 	%fd98, %fd97, %fd97, %fd95;
	ld.global.u32 	%r222, [%rd16+-24];
	cvt.rn.f64.s32 	%fd99, %r222;
	sub.f64 	%fd100, %fd99, %fd15;
	fma.rn.f64 	%fd101, %fd100, %fd100, %fd98;
	ld.global.u32 	%r223, [%rd16+-20];
	cvt.rn.f64.s32 	%fd102, %r223;
	sub.f64 	%fd103, %fd102, %fd15;
	fma.rn.f64 	%fd104, %fd103, %fd103, %fd101;
	ld.global.u32 	%r224, [%rd16+-16];
	cvt.rn.f64.s32 	%fd105, %r224;
	sub.f64 	%fd106, %fd105, %fd15;
	fma.rn.f64 	%fd107, %fd106, %fd106, %fd104;
	ld.global.u32 	%r225, [%rd16+-12];
	cvt.rn.f64.s32 	%fd108, %r225;
	sub.f64 	%fd109, %fd108, %fd15;
	fma.rn.f64 	%fd110, %fd109, %fd109, %fd107;
	ld.global.u32 	%r226, [%rd16+-8];
	cvt.rn.f64.s32 	%fd111, %r226;
	sub.f64 	%fd112, %fd111, %fd15;
	fma.rn.f64 	%fd113, %fd112, %fd112, %fd110;
	ld.global.u32 	%r227, [%rd16+-4];
	cvt.rn.f64.s32 	%fd114, %r227;
	sub.f64 	%fd115, %fd114, %fd15;
	fma.rn.f64 	%fd116, %fd115, %fd115, %fd113;
	ld.global.u32 	%r228, [%rd16];
	cvt.rn.f64.s32 	%fd117, %r228;
	sub.f64 	%fd118, %fd117, %fd15;
	fma.rn.f64 	%fd119, %fd118, %fd118, %fd116;
	ld.global.u32 	%r229, [%rd16+4];
	cvt.rn.f64.s32 	%fd120, %r229;
	sub.f64 	%fd121, %fd120, %fd15;
	fma.rn.f64 	%fd122, %fd121, %fd121, %fd119;
	ld.global.u32 	%r230, [%rd16+8];
	cvt.rn.f64.s32 	%fd123, %r230;
	sub.f64 	%fd124, %fd123, %fd15;
	fma.rn.f64 	%fd125, %fd124, %fd124, %fd122;
	ld.global.u32 	%r231, [%rd16+12];
	cvt.rn.f64.s32 	%fd126, %r231;
	sub.f64 	%fd127, %fd126, %fd15;
	fma.rn.f64 	%fd128, %fd127, %fd127, %fd125;
	ld.global.u32 	%r232, [%rd16+16];
	cvt.rn.f64.s32 	%fd129, %r232;
	sub.f64 	%fd130, %fd129, %fd15;
	fma.rn.f64 	%fd131, %fd130, %fd130, %fd128;
	ld.global.u32 	%r233, [%rd16+20];
	cvt.rn.f64.s32 	%fd132, %r233;
	sub.f64 	%fd133, %fd132, %fd15;
	fma.rn.f64 	%fd134, %fd133, %fd133, %fd131;
	ld.global.u32 	%r234, [%rd16+24];
	cvt.rn.f64.s32 	%fd135, %r234;
	sub.f64 	%fd136, %fd135, %fd15;
	fma.rn.f64 	%fd137, %fd136, %fd136, %fd134;
	ld.global.u32 	%r235, [%rd16+28];
	cvt.rn.f64.s32 	%fd138, %r235;
	sub.f64 	%fd139, %fd138, %fd15;
	fma.rn.f64 	%fd198, %fd139, %fd139, %fd137;
	add.s32 	%r293, %r293, 16;
	add.s32 	%r291, %r291, 16;
	setp.ne.s32 	%p46, %r291, 0;
	@%p46 bra 	$L__BB0_19;
$L__BB0_20:
	setp.eq.s32 	%p47, %r43, 0;
	@%p47 bra 	$L__BB0_29;
	and.b32  	%r50, %r42, 7;
	setp.lt.u32 	%p48, %r43, 8;
	@%p48 bra 	$L__BB0_23;
	mul.wide.s32 	%rd17, %r293, 4;
	add.s64 	%rd18, %rd2, %rd17;
	ld.global.u32 	%r236, [%rd18];
	cvt.rn.f64.s32 	%fd141, %r236;
	sub.f64 	%fd142, %fd141, %fd15;
	fma.rn.f64 	%fd143, %fd142, %fd142, %fd198;
	ld.global.u32 	%r237, [%rd18+4];
	cvt.rn.f64.s32 	%fd144, %r237;
	sub.f64 	%fd145, %fd144, %fd15;
	fma.rn.f64 	%fd146, %fd145, %fd145, %fd143;
	ld.global.u32 	%r238, [%rd18+8];
	cvt.rn.f64.s32 	%fd147, %r238;
	sub.f64 	%fd148, %fd147, %fd15;
	fma.rn.f64 	%fd149, %fd148, %fd148, %fd146;
	ld.global.u32 	%r239, [%rd18+12];
	cvt.rn.f64.s32 	%fd150, %r239;
	sub.f64 	%fd151, %fd150, %fd15;
	fma.rn.f64 	%fd152, %fd151, %fd151, %fd149;
	ld.global.u32 	%r240, [%rd18+16];
	cvt.rn.f64.s32 	%fd153, %r240;
	sub.f64 	%fd154, %fd153, %fd15;
	fma.rn.f64 	%fd155, %fd154, %fd154, %fd152;
	ld.global.u32 	%r241, [%rd18+20];
	cvt.rn.f64.s32 	%fd156, %r241;
	sub.f64 	%fd157, %fd156, %fd15;
	fma.rn.f64 	%fd158, %fd157, %fd157, %fd155;
	ld.global.u32 	%r242, [%rd18+24];
	cvt.rn.f64.s32 	%fd159, %r242;
	sub.f64 	%fd160, %fd159, %fd15;
	fma.rn.f64 	%fd161, %fd160, %fd160, %fd158;
	ld.global.u32 	%r243, [%rd18+28];
	cvt.rn.f64.s32 	%fd162, %r243;
	sub.f64 	%fd163, %fd162, %fd15;
	fma.rn.f64 	%fd198, %fd163, %fd163, %fd161;
	add.s32 	%r293, %r293, 8;
$L__BB0_23:
	setp.eq.s32 	%p49, %r50, 0;
	@%p49 bra 	$L__BB0_29;
	and.b32  	%r53, %r42, 3;
	setp.lt.u32 	%p50, %r50, 4;
	@%p50 bra 	$L__BB0_26;
	mul.wide.s32 	%rd19, %r293, 4;
	add.s64 	%rd20, %rd2, %rd19;
	ld.global.u32 	%r244, [%rd20];
	cvt.rn.f64.s32 	%fd165, %r244;
	sub.f64 	%fd166, %fd165, %fd15;
	fma.rn.f64 	%fd167, %fd166, %fd166, %fd198;
	ld.global.u32 	%r245, [%rd20+4];
	cvt.rn.f64.s32 	%fd168, %r245;
	sub.f64 	%fd169, %fd168, %fd15;
	fma.rn.f64 	%fd170, %fd169, %fd169, %fd167;
	ld.global.u32 	%r246, [%rd20+8];
	cvt.rn.f64.s32 	%fd171, %r246;
	sub.f64 	%fd172, %fd171, %fd15;
	fma.rn.f64 	%fd173, %fd172, %fd172, %fd170;
	ld.global.u32 	%r247, [%rd20+12];
	cvt.rn.f64.s32 	%fd174, %r247;
	sub.f64 	%fd175, %fd174, %fd15;
	fma.rn.f64 	%fd198, %fd175, %fd175, %fd173;
	add.s32 	%r293, %r293, 4;
$L__BB0_26:
	setp.eq.s32 	%p51, %r53, 0;
	@%p51 bra 	$L__BB0_29;
	neg.s32 	%r296, %r53;
$L__BB0_28:
	.pragma "nounroll";
	mul.wide.s32 	%rd21, %r293, 4;
	add.s64 	%rd22, %rd2, %rd21;
	ld.global.u32 	%r248, [%rd22];
	cvt.rn.f64.s32 	%fd176, %r248;
	sub.f64 	%fd177, %fd176, %fd15;
	fma.rn.f64 	%fd198, %fd177, %fd177, %fd198;
	add.s32 	%r293, %r293, 1;
	add.s32 	%r296, %r296, 1;
	setp.ne.s32 	%p52, %r296, 0;
	@%p52 bra 	$L__BB0_28;
$L__BB0_29:
	div.rn.f64 	%fd178, %fd198, %fd14;
	sqrt.rn.f64 	%fd179, %fd178;
	fma.rn.f64 	%fd180, %fd179, 0d3FE6666666666666, %fd15;
	cvt.rzi.s32.f64 	%r298, %fd180;
$L__BB0_30:
	setp.lt.s32 	%p53, %r109, 1;
	@%p53 bra 	$L__BB0_43;
	add.s32 	%r249, %r7, 1;
	add.s32 	%r250, %r7, %r109;
	max.s32 	%r251, %r250, %r249;
	sub.s32 	%r63, %r251, %r7;
	and.b32  	%r64, %r63, 15;
	sub.s32 	%r252, %r7, %r251;
	setp.gt.u32 	%p54, %r252, -16;
	mov.u32 	%r305, %r7;
	@%p54 bra 	$L__BB0_34;
	and.b32  	%r253, %r63, -16;
	neg.s32 	%r304, %r253;
	add.s64 	%rd4, %rd1, 32;
	mov.u32 	%r305, %r7;
$L__BB0_33:
	.pragma "nounroll";
	mul.wide.s32 	%rd23, %r305, 4;
	add.s64 	%rd24, %rd4, %rd23;
	mov.b32 	%r254, 0;
	st.global.u32 	[%rd24+-32], %r254;
	st.global.u32 	[%rd24+-28], %r254;
	st.global.u32 	[%rd24+-24], %r254;
	st.global.u32 	[%rd24+-20], %r254;
	st.global.u32 	[%rd24+-16], %r254;
	st.global.u32 	[%rd24+-12], %r254;
	st.global.u32 	[%rd24+-8], %r254;
	st.global.u32 	[%rd24+-4], %r254;
	st.global.u32 	[%rd24], %r254;
	st.global.u32 	[%rd24+4], %r254;
	st.global.u32 	[%rd24+8], %r254;
	st.global.u32 	[%rd24+12], %r254;
	st.global.u32 	[%rd24+16], %r254;
	st.global.u32 	[%rd24+20], %r254;
	st.global.u32 	[%rd24+24], %r254;
	st.global.u32 	[%rd24+28], %r254;
	add.s32 	%r305, %r305, 16;
	add.s32 	%r304, %r304, 16;
	setp.eq.s32 	%p55, %r304, 0;
	@%p55 bra 	$L__BB0_34;
	bra.uni 	$L__BB0_33;
$L__BB0_34:
	setp.eq.s32 	%p56, %r64, 0;
	@%p56 bra 	$L__BB0_43;
	and.b32  	%r67, %r63, 7;
	setp.lt.u32 	%p57, %r64, 8;
	@%p57 bra 	$L__BB0_37;
	mul.wide.s32 	%rd25, %r305, 4;
	add.s64 	%rd26, %rd1, %rd25;
	mov.b32 	%r255, 0;
	st.global.u32 	[%rd26], %r255;
	st.global.u32 	[%rd26+4], %r255;
	st.global.u32 	[%rd26+8], %r255;
	st.global.u32 	[%rd26+12], %r255;
	st.global.u32 	[%rd26+16], %r255;
	st.global.u32 	[%rd26+20], %r255;
	st.global.u32 	[%rd26+24], %r255;
	st.global.u32 	[%rd26+28], %r255;
	add.s32 	%r305, %r305, 8;
$L__BB0_37:
	setp.eq.s32 	%p58, %r67, 0;
	@%p58 bra 	$L__BB0_43;
	and.b32  	%r70, %r63, 3;
	setp.lt.u32 	%p59, %r67, 4;
	@%p59 bra 	$L__BB0_40;
	mul.wide.s32 	%rd27, %r305, 4;
	add.s64 	%rd28, %rd1, %rd27;
	mov.b32 	%r256, 0;
	st.global.u32 	[%rd28], %r256;
	st.global.u32 	[%rd28+4], %r256;
	st.global.u32 	[%rd28+8], %r256;
	st.global.u32 	[%rd28+12], %r256;
	add.s32 	%r305, %r305, 4;
$L__BB0_40:
	setp.eq.s32 	%p60, %r70, 0;
	@%p60 bra 	$L__BB0_43;
	neg.s32 	%r302, %r70;
$L__BB0_42:
	.pragma "nounroll";
	mul.wide.s32 	%rd29, %r305, 4;
	add.s64 	%rd30, %rd1, %rd29;
	mov.b32 	%r257, 0;
	st.global.u32 	[%rd30], %r257;
	add.s32 	%r305, %r305, 1;
	add.s32 	%r302, %r302, 1;
	setp.ne.s32 	%p61, %r302, 0;
	@%p61 bra 	$L__BB0_42;
$L__BB0_43:
	add.s32 	%r258, %r3, %r2;
	shr.u32 	%r259, %r106, 31;
	add.s32 	%r260, %r106, %r259;
	shr.s32 	%r261, %r260, 1;
	neg.s32 	%r78, %r261;
	mad.lo.s32 	%r79, %r78, %r104, %r258;
	setp.ge.s32 	%p62, %r306, %r79;
	@%p62 bra 	$L__BB0_53;
	not.b32 	%r263, %r104;
	mul.lo.s32 	%r80, %r4, %r263;
	add.s32 	%r81, %r5, %r4;
	sub.s32 	%r82, %r104, %r106;
	add.s32 	%r83, %r78, %r104;
	mov.b32 	%r312, 0;
$L__BB0_45:
	mul.wide.s32 	%rd31, %r306, 4;
	add.s64 	%rd32, %rd2, %rd31;
	ld.global.u32 	%r90, [%rd32];
	setp.le.s32 	%p63, %r90, %r298;
	@%p63 bra 	$L__BB0_52;
	add.s32 	%r309, %r306, %r80;
	add.s32 	%r92, %r306, %r81;
	setp.gt.s32 	%p65, %r309, %r92;
	mov.pred 	%p75, 0;
	mov.b32 	%r311, 0;
	@%p65 bra 	$L__BB0_50;
	mov.b32 	%r308, 0;
	mov.u32 	%r311, %r308;
$L__BB0_48:
	mul.wide.s32 	%rd33, %r309, 4;
	add.s64 	%rd34, %rd2, %rd33;
	ld.global.u32 	%r266, [%rd34];
	setp.le.s32 	%p66, %r266, %r90;
	setp.gt.s32 	%p67, %r266, 0;
	selp.u32 	%r267, 1, 0, %p67;
	add.s32 	%r311, %r311, %r267;
	add.s32 	%r268, %r308, 1;
	setp.eq.s32 	%p68, %r268, %r106;
	selp.b32 	%r269, %r82, 0, %p68;
	add.s32 	%r270, %r309, %r269;
	add.s32 	%r309, %r270, 1;
	selp.b32 	%r308, 0, %r268, %p68;
	setp.le.s32 	%p69, %r309, %r92;
	and.pred  	%p70, %p69, %p66;
	@%p70 bra 	$L__BB0_48;
	setp.gt.s32 	%p75, %r266, %r90;
$L__BB0_50:
	setp.lt.s32 	%p71, %r311, %r108;
	or.pred  	%p72, %p71, %p75;
	@%p72 bra 	$L__BB0_52;
	add.s32 	%r271, %r312, %r7;
	mul.wide.s32 	%rd35, %r271, 4;
	add.s64 	%rd36, %rd1, %rd35;
	st.global.u32 	[%rd36], %r306;
	add.s32 	%r312, %r312, 1;
$L__BB0_52:
	add.s32 	%r272, %r306, 1;
	rem.s32 	%r273, %r272, %r104;
	setp.eq.s32 	%p73, %r273, %r83;
	add.s32 	%r274, %r306, %r106;
	selp.b32 	%r306, %r274, %r272, %p73;
	setp.lt.s32 	%p74, %r306, %r79;
	@%p74 bra 	$L__BB0_45;
$L__BB0_53:
	ret;

}


// ===== COMPILED SASS (sm_100) =====

	.target	sm_100

	.elftype	@"ET_EXEC"


//--------------------- .note.nv.tkinfo           --------------------------
	.section	.note.nv.tkinfo,"",@"SHT_NOTE"
	.sectionflags	@"SHF_NOTE_NV_TKINFO"
	.tkinfo
        /*0018*/ 	.word	0x00000002
        /*0030*/ 	.string	""
        /*0030*/ 	.string	"ptxas"
        /*0030*/ 	.string	"Cuda compilation tools, release 13.0, V13.0.88"
        /*0030*/ 	.string	"Build cuda_13.0.r13.0/compiler.36424714_0"
        /*0030*/ 	.string	"-arch sm_100 -m 64 "



//--------------------- .note.nv.cuinfo           --------------------------
	.section	.note.nv.cuinfo,"",@"SHT_NOTE"
	.sectionflags	@"SHF_NOTE_NV_CUINFO"
        /*0018*/ 	.short	0x0002
        /*001a*/ 	.short	0x0064
        /*001c*/ 	.short	0x0082
	.zero		2


//--------------------- .nv.info                  --------------------------
	.section	.nv.info,"",@"SHT_CUDA_INFO"
	.align	4


	//----- nvinfo : EIATTR_REGCOUNT
	.align		4
        /*0000*/ 	.byte	0x04, 0x2f
        /*0002*/ 	.short	(.L_1 - .L_0)
	.align		4
.L_0:
        /*0004*/ 	.word	index@(run)
        /*0008*/ 	.word	0x00000020


	//----- nvinfo : EIATTR_FRAME_SIZE
	.align		4
.L_1:
        /*000c*/ 	.byte	0x04, 0x11
        /*000e*/ 	.short	(.L_3 - .L_2)
	.align		4
.L_2:
        /*0010*/ 	.word	index@($__internal_1_$__cuda_sm20_dsqrt_rn_f64_mediumpath_v1)
        /*0014*/ 	.word	0x00000000


	//----- nvinfo : EIATTR_FRAME_SIZE
	.align		4
.L_3:
        /*0018*/ 	.byte	0x04, 0x11
        /*001a*/ 	.short	(.L_5 - .L_4)
	.align		4
.L_4:
        /*001c*/ 	.word	index@($__internal_0_$__cuda_sm20_div_rn_f64_full)
        /*0020*/ 	.word	0x00000000


	//----- nvinfo : EIATTR_FRAME_SIZE
	.align		4
.L_5:
        /*0024*/ 	.byte	0x04, 0x11
        /*0026*/ 	.short	(.L_7 - .L_6)
	.align		4
.L_6:
        /*0028*/ 	.word	index@(run)
        /*002c*/ 	.word	0x00000000


	//----- nvinfo : EIATTR_MIN_STACK_SIZE
	.align		4
.L_7:
        /*0030*/ 	.byte	0x04, 0x12
        /*0032*/ 	.short	(.L_9 - .L_8)
	.align		4
.L_8:
        /*0034*/ 	.word	index@(run)
        /*0038*/ 	.word	0x00000000
.L_9:


//--------------------- .nv.compat                --------------------------
	.section	.nv.compat,"",@"SHT_CUDA_COMPAT_INFO"
	.align	4
        /*0000*/ 	.byte	0x02, 0x09, 0x00, 0x00, 0x02, 0x02, 0x01, 0x00, 0x02, 0x05, 0x05, 0x00, 0x03, 0x07, 0x01, 0x01
        /*0010*/ 	.byte	0x02, 0x03, 0x00, 0x00, 0x02, 0x06, 0x01, 0x00, 0x04, 0x0b, 0x08, 0x00, 0x01, 0x00, 0x00, 0x00
        /*0020*/ 	.byte	0x00, 0x00, 0x00, 0x00


//--------------------- .nv.info.run              --------------------------
	.section	.nv.info.run,"",@"SHT_CUDA_INFO"
	.sectionflags	@""
	.align	4


	//----- nvinfo : EIATTR_CUDA_API_VERSION
	.align		4
        /*0000*/ 	.byte	0x04, 0x37
        /*0002*/ 	.short	(.L_11 - .L_10)
.L_10:
        /*0004*/ 	.word	0x00000082


	//----- nvinfo : EIATTR_KPARAM_INFO
	.align		4
.L_11:
        /*0008*/ 	.byte	0x04, 0x17
        /*000a*/ 	.short	(.L_13 - .L_12)
.L_12:
        /*000c*/ 	.word	0x00000000
        /*0010*/ 	.short	0x0009
        /*0012*/ 	.short	0x0030
        /*0014*/ 	.byte	0x00, 0xf0, 0x11, 0x00


	//----- nvinfo : EIATTR_KPARAM_INFO
	.align		4
.L_13:
        /*0018*/ 	.byte	0x04, 0x17
        /*001a*/ 	.short	(.L_15 - .L_14)
.L_14:
        /*001c*/ 	.word	0x00000000
        /*0020*/ 	.short	0x0008
        /*0022*/ 	.short	0x0028
        /*0024*/ 	.byte	0x00, 0xf5, 0x21, 0x00


	//----- nvinfo : EIATTR_KPARAM_INFO
	.align		4
.L_15:
        /*0028*/ 	.byte	0x04, 0x17
        /*002a*/ 	.short	(.L_17 - .L_16)
.L_16:
        /*002c*/ 	.word	0x00000000
        /*0030*/ 	.short	0x0007
        /*0032*/ 	.short	0x0020
        /*0034*/ 	.byte	0x00, 0xf0, 0x11, 0x00


	//----- nvinfo : EIATTR_KPARAM_INFO
	.align		4
.L_17:
        /*0038*/ 	.byte	0x04, 0x17
        /*003a*/ 	.short	(.L_19 - .L_18)
.L_18:
        /*003c*/ 	.word	0x00000000
        /*0040*/ 	.short	0x0006
        /*0042*/ 	.short	0x001c
        /*0044*/ 	.byte	0x00, 0xf0, 0x11, 0x00


	//----- nvinfo : EIATTR_KPARAM_INFO
	.align		4
.L_19:
        /*0048*/ 	.byte	0x04, 0x17
        /*004a*/ 	.short	(.L_21 - .L_20)
.L_20:
        /*004c*/ 	.word	0x00000000
        /*0050*/ 	.short	0x0005
        /*0052*/ 	.short	0x0018
        /*0054*/ 	.byte	0x00, 0xf0, 0x11, 0x00


	//----- nvinfo : EIATTR_KPARAM_INFO
	.align		4
.L_21:
        /*0058*/ 	.byte	0x04, 0x17
        /*005a*/ 	.short	(.L_23 - .L_22)
.L_22:
        /*005c*/ 	.word	0x00000000
        /*0060*/ 	.short	0x0004
        /*0062*/ 	.short	0x0014
        /*0064*/ 	.byte	0x00, 0xf0, 0x11, 0x00


	//----- nvinfo : EIATTR_KPARAM_INFO
	.align		4
.L_23:
        /*0068*/ 	.byte	0x04, 0x17
        /*006a*/ 	.short	(.L_25 - .L_24)
.L_24:
        /*006c*/ 	.word	0x00000000
        /*0070*/ 	.short	0x0003
        /*0072*/ 	.short	0x0010
        /*0074*/ 	.byte	0x00, 0xf0, 0x11, 0x00


	//----- nvinfo : EIATTR_KPARAM_INFO
	.align		4
.L_25:
        /*0078*/ 	.byte	0x04, 0x17
        /*007a*/ 	.short	(.L_27 - .L_26)
.L_26:
        /*007c*/ 	.word	0x00000000
        /*0080*/ 	.short	0x0002
        /*0082*/ 	.short	0x000c
        /*0084*/ 	.byte	0x00, 0xf0, 0x11, 0x00


	//----- nvinfo : EIATTR_KPARAM_INFO
	.align		4
.L_27:
        /*0088*/ 	.byte	0x04, 0x17
        /*008a*/ 	.short	(.L_29 - .L_28)
.L_28:
        /*008c*/ 	.word	0x00000000
        /*0090*/ 	.short	0x0001
        /*0092*/ 	.short	0x0008
        /*0094*/ 	.byte	0x00, 0xf0, 0x11, 0x00


	//----- nvinfo : EIATTR_KPARAM_INFO
	.align		4
.L_29:
        /*0098*/ 	.byte	0x04, 0x17
        /*009a*/ 	.short	(.L_31 - .L_30)
.L_30:
        /*009c*/ 	.word	0x00000000
        /*00a0*/ 	.short	0x0000
        /*00a2*/ 	.short	0x0000
        /*00a4*/ 	.byte	0x00, 0xf5, 0x21, 0x00


	//----- nvinfo : EIATTR_SPARSE_MMA_MASK
	.align		4
.L_31:
        /*00a8*/ 	.byte	0x03, 0x50
        /*00aa*/ 	.short	0x0000


	//----- nvinfo : EIATTR_MAXREG_COUNT
	.align		4
        /*00ac*/ 	.byte	0x03, 0x1b
        /*00ae*/ 	.short	0x00ff


	//----- nvinfo : EIATTR_MERCURY_ISA_VERSION
	.align		4
        /*00b0*/ 	.byte	0x03, 0x5f
        /*00b2*/ 	.short	0x0101


	//----- nvinfo : EIATTR_VRC_CTA_INIT_COUNT
	.align		4
        /*00b4*/ 	.byte	0x02, 0x4a
	.zero		1
	.zero		1


	//----- nvinfo : EIATTR_EXIT_INSTR_OFFSETS
	.align		4
        /*00b8*/ 	.byte	0x04, 0x1c
        /*00ba*/ 	.short	(.L_33 - .L_32)


	//   ....[0]....
.L_32:
        /*00bc*/ 	.word	0x00000220


	//   ....[1]....
        /*00c0*/ 	.word	0x00002530


	//   ....[2]....
        /*00c4*/ 	.word	0x000029c0


	//----- nvinfo : EIATTR_CRS_STACK_SIZE
	.align		4
.L_33:
        /*00c8*/ 	.byte	0x04, 0x1e
        /*00ca*/ 	.short	(.L_35 - .L_34)
.L_34:
        /*00cc*/ 	.word	0x00000000


	//----- nvinfo : EIATTR_CBANK_PARAM_SIZE
	.align		4
.L_35:
        /*00d0*/ 	.byte	0x03, 0x19
        /*00d2*/ 	.short	0x0034


	//----- nvinfo : EIATTR_PARAM_CBANK
	.align		4
        /*00d4*/ 	.byte	0x04, 0x0a
        /*00d6*/ 	.short	(.L_37 - .L_36)
	.align		4
.L_36:
        /*00d8*/ 	.word	index@(.nv.constant0.run)
        /*00dc*/ 	.short	0x0380
        /*00de*/ 	.short	0x0034


	//----- nvinfo : EIATTR_SW_WAR
	.align		4
.L_37:
        /*00e0*/ 	.byte	0x04, 0x36
        /*00e2*/ 	.short	(.L_39 - .L_38)
.L_38:
        /*00e4*/ 	.word	0x00000008
.L_39:


//--------------------- .nv.callgraph             --------------------------
	.section	.nv.callgraph,"",@"SHT_CUDA_CALLGRAPH"
	.align	4
	.sectionentsize	8
	.align		4
        /*0000*/ 	.word	0x00000000
	.align		4
        /*0004*/ 	.word	0xffffffff
	.align		4
        /*0008*/ 	.word	0x00000000
	.align		4
        /*000c*/ 	.word	0xfffffffe
	.align		4
        /*0010*/ 	.word	0x00000000
	.align		4
        /*0014*/ 	.word	0xfffffffd
	.align		4
        /*0018*/ 	.word	0x00000000
	.align		4
        /*001c*/ 	.word	0xfffffffc


//--------------------- .text.run                 --------------------------
	.section	.text.run,"ax",@progbits
	.align	128
        .global         run
        .type           run,@function
        .size           run,(.L_x_36 - run)
        .other          run,@"STO_CUDA_ENTRY STV_DEFAULT"
run:
.text.run:
[----:B------:R-:W-:Y:S08]  /*0000*/  LDC R1, c[0x0][0x37c] ;  /* 0x0000df00ff017b82 */ /* 0x000ff00000000800 */
[----:B------:R-:W0:Y:S01]  /*0010*/  LDC R8, c[0x0][0x390] ;  /* 0x0000e400ff087b82 */ /* 0x000e220000000800 */
[----:B------:R-:W1:Y:S07]  /*0020*/  LDCU UR5, c[0x0][0x370] ;  /* 0x00006e00ff0577ac */ /* 0x000e6e0008000800 */
[----:B------:R-:W0:Y:S08]  /*0030*/  LDC.64 R12, c[0x0][0x388] ;  /* 0x0000e200ff0c7b82 */ /* 0x000e300000000a00 */
[----:B------:R-:W-:Y:S08]  /*0040*/  S2UR UR4, SR_CTAID.X ;  /* 0x00000000000479c3 */ /* 0x000ff00000002500 */
[----:B------:R-:W1:Y:S01]  /*0050*/  S2UR UR6, SR_CTAID.Y ;  /* 0x00000000000679c3 */ /* 0x000e620000002600 */
[----:B0-----:R-:W-:Y:S01]  /*0060*/  IMAD R3, R8, R13, RZ ;  /* 0x0000000d08037224 */ /* 0x001fe200078e02ff */
[----:B------:R-:W-:-:S04]  /*0070*/  IABS R6, R12 ;  /* 0x0000000c00067213 */ /* 0x000fc80000000000 */
[-C--:B------:R-:W-:Y:S02]  /*0080*/  IABS R7, R3.reuse ;  /* 0x0000000300077213 */ /* 0x080fe40000000000 */
[----:B------:R-:W-:Y:S02]  /*0090*/  IABS R10, R3 ;  /* 0x00000003000a7213 */ /* 0x000fe40000000000 */
[----:B------:R-:W0:Y:S01]  /*00a0*/  I2F.RP R0, R7 ;  /* 0x0000000700007306 */ /* 0x000e220000209400 */
[----:B------:R-:W-:-:S04]  /*00b0*/  LOP3.LUT R12, R3, R12, RZ, 0x3c, !PT ;  /* 0x0000000c030c7212 */ /* 0x000fc800078e3cff */
[----:B------:R-:W-:Y:S01]  /*00c0*/  ISETP.GE.AND P2, PT, R12, RZ, PT ;  /* 0x000000ff0c00720c */ /* 0x000fe20003f46270 */
[----:B-1----:R-:W-:Y:S02]  /*00d0*/  UIMAD UR4, UR5, UR6, UR4 ;  /* 0x00000006050472a4 */ /* 0x002fe4000f8e0204 */
[----:B0-----:R-:W0:Y:S02]  /*00e0*/  MUFU.RCP R0, R0 ;  /* 0x0000000000007308 */ /* 0x001e240000001000 */
[----:B0-----:R-:W-:Y:S02]  /*00f0*/  VIADD R4, R0, 0xffffffe ;  /* 0x0ffffffe00047836 */ /* 0x001fe40000000000 */
[----:B------:R-:W-:-:S04]  /*0100*/  IMAD.MOV R0, RZ, RZ, -R10 ;  /* 0x000000ffff007224 */ /* 0x000fc800078e0a0a */
[----:B------:R0:W1:Y:S02]  /*0110*/  F2I.FTZ.U32.TRUNC.NTZ R5, R4 ;  /* 0x0000000400057305 */ /* 0x000064000021f000 */
[----:B0-----:R-:W-:Y:S02]  /*0120*/  IMAD.MOV.U32 R4, RZ, RZ, RZ ;  /* 0x000000ffff047224 */ /* 0x001fe400078e00ff */
[----:B-1----:R-:W-:-:S04]  /*0130*/  IMAD.MOV R2, RZ, RZ, -R5 ;  /* 0x000000ffff027224 */ /* 0x002fc800078e0a05 */
[----:B------:R-:W-:Y:S02]  /*0140*/  IMAD R9, R2, R7, RZ ;  /* 0x0000000702097224 */ /* 0x000fe400078e02ff */
[----:B------:R-:W-:Y:S02]  /*0150*/  IMAD.MOV.U32 R2, RZ, RZ, R6 ;  /* 0x000000ffff027224 */ /* 0x000fe400078e0006 */
[----:B------:R-:W-:-:S06]  /*0160*/  IMAD.HI.U32 R5, R5, R9, R4 ;  /* 0x0000000905057227 */ /* 0x000fcc00078e0004 */
[----:B------:R-:W-:-:S04]  /*0170*/  IMAD.HI.U32 R5, R5, R2, RZ ;  /* 0x0000000205057227 */ /* 0x000fc800078e00ff */
[----:B------:R-:W-:-:S05]  /*0180*/  IMAD R0, R5, R0, R2 ;  /* 0x0000000005007224 */ /* 0x000fca00078e0202 */
[----:B------:R-:W-:-:S13]  /*0190*/  ISETP.GT.U32.AND P1, PT, R7, R0, PT ;  /* 0x000000000700720c */ /* 0x000fda0003f24070 */
[-C--:B------:R-:W-:Y:S01]  /*01a0*/  @!P1 IADD3 R0, PT, PT, R0, -R7.reuse, RZ ;  /* 0x8000000700009210 */ /* 0x080fe20007ffe0ff */
[----:B------:R-:W-:Y:S01]  /*01b0*/  @!P1 VIADD R5, R5, 0x1 ;  /* 0x0000000105059836 */ /* 0x000fe20000000000 */
[----:B------:R-:W-:Y:S02]  /*01c0*/  ISETP.NE.AND P1, PT, R3, RZ, PT ;  /* 0x000000ff0300720c */ /* 0x000fe40003f25270 */
[----:B------:R-:W-:-:S13]  /*01d0*/  ISETP.GE.U32.AND P0, PT, R0, R7, PT ;  /* 0x000000070000720c */ /* 0x000fda0003f06070 */
[----:B------:R-:W-:-:S04]  /*01e0*/  @P0 VIADD R5, R5, 0x1 ;  /* 0x0000000105050836 */ /* 0x000fc80000000000 */
[----:B------:R-:W-:Y:S01]  /*01f0*/  @!P2 IMAD.MOV R5, RZ, RZ, -R5 ;  /* 0x000000ffff05a224 */ /* 0x000fe200078e0a05 */
[----:B------:R-:W-:-:S04]  /*0200*/  @!P1 LOP3.LUT R5, RZ, R3, RZ, 0x33, !PT ;  /* 0x00000003ff059212 */ /* 0x000fc800078e33ff */
[----:B------:R-:W-:-:S13]  /*0210*/  ISETP.LE.AND P0, PT, R5, UR4, PT ;  /* 0x0000000405007c0c */ /* 0x000fda000bf03270 */
[----:B------:R-:W-:Y:S05]  /*0220*/  @P0 EXIT ;  /* 0x000000000000094d */ /* 0x000fea0003800000 */
[----:B------:R-:W0:Y:S01]  /*0230*/  LDC R2, c[0x0][0x394] ;  /* 0x0000e500ff027b82 */ /* 0x000e220000000800 */
[----:B------:R-:W1:Y:S01]  /*0240*/  LDCU UR5, c[0x0][0x398] ;  /* 0x00007300ff0577ac */ /* 0x000e620008000800 */
[----:B------:R-:W-:Y:S01]  /*0250*/  IMAD R0, R3, UR4, RZ ;  /* 0x0000000403007c24 */ /* 0x000fe2000f8e02ff */
[----:B------:R-:W2:Y:S05]  /*0260*/  LDCU UR8, c[0x0][0x398] ;  /* 0x00007300ff0877ac */ /* 0x000eaa0008000800 */
[----:B------:R-:W3:Y:S01]  /*0270*/  LDC R4, c[0x0][0x3a0] ;  /* 0x0000e800ff047b82 */ /* 0x000ee20000000800 */
[----:B------:R-:W4:Y:S01]  /*0280*/  LDCU.64 UR6, c[0x0][0x358] ;  /* 0x00006b00ff0677ac */ /* 0x000f220008000a00 */
[----:B-1----:R-:W-:Y:S01]  /*0290*/  UISETP.NE.AND UP0, UPT, UR5, URZ, UPT ;  /* 0x000000ff0500728c */ /* 0x002fe2000bf05270 */
[----:B--2---:R-:W-:Y:S01]  /*02a0*/  IMAD.U32 R7, RZ, RZ, UR8 ;  /* 0x00000008ff077e24 */ /* 0x004fe2000f8e00ff */
[----:B0-----:R-:W-:-:S04]  /*02b0*/  LEA.HI R2, R2, R2, RZ, 0x1 ;  /* 0x0000000202027211 */ /* 0x001fc800078f08ff */
[----:B------:R-:W-:Y:S01]  /*02c0*/  SHF.R.S32.HI R2, RZ, 0x1, R2 ;  /* 0x00000001ff027819 */ /* 0x000fe20000011402 */
[----:B---3--:R-:W-:-:S04]  /*02d0*/  IMAD R4, R4, UR4, RZ ;  /* 0x0000000404047c24 */ /* 0x008fc8000f8e02ff */
[----:B------:R-:W-:-:S04]  /*02e0*/  IMAD.IADD R5, R0, 0x1, R2 ;  /* 0x0000000100057824 */ /* 0x000fc800078e0202 */
[----:B------:R-:W-:Y:S01]  /*02f0*/  IMAD R5, R2, R13, R5 ;  /* 0x0000000d02057224 */ /* 0x000fe200078e0205 */
[----:B----4-:R-:W-:Y:S06]  /*0300*/  BRA.U UP0, `(.L_x_0) ;  /* 0x0000001d00387547 */ /* 0x010fec000b800000 */
[----:B------:R-:W-:Y:S01]  /*0310*/  IADD3 R6, PT, PT, R3, R0, RZ ;  /* 0x0000000003067210 */ /* 0x000fe20007ffe0ff */
[----:B------:R-:W-:Y:S01]  /*0320*/  UIADD3 UR5, UPT, UPT, UR4, 0x1, URZ ;  /* 0x0000000104057890 */ /* 0x000fe2000fffe0ff */
[----:B------:R-:W-:Y:S01]  /*0330*/  IMAD.MOV.U32 R11, RZ, RZ, RZ ;  /* 0x000000ffff0b7224 */ /* 0x000fe200078e00ff */
[----:B------:R-:W-:Y:S02]  /*0340*/  CS2R R22, SRZ ;  /* 0x0000000000167805 */ /* 0x000fe4000001ff00 */
[----:B------:R-:W-:-:S13]  /*0350*/  ISETP.GE.AND P0, PT, R5, R6, PT ;  /* 0x000000060500720c */ /* 0x000fda0003f06270 */
[----:B------:R-:W-:Y:S05]  /*0360*/  @P0 BRA `(.L_x_1) ;  /* 0x0000000c00780947 */ /* 0x000fea0003800000 */
[C-C-:B------:R-:W-:Y:S01]  /*0370*/  IMAD R7, R8.reuse, UR4, R2.reuse ;  /* 0x0000000408077c24 */ /* 0x140fe2000f8e0202 */
[----:B------:R-:W-:Y:S01]  /*0380*/  CS2R R22, SRZ ;  /* 0x0000000000167805 */ /* 0x000fe2000001ff00 */
[----:B------:R-:W-:Y:S02]  /*0390*/  IMAD.MOV.U32 R11, RZ, RZ, RZ ;  /* 0x000000ffff0b7224 */ /* 0x000fe400078e00ff */
[----:B------:R-:W-:Y:S02]  /*03a0*/  IMAD R7, R8, UR5, -R7 ;  /* 0x0000000508077c24 */ /* 0x000fe4000f8e0a07 */
[----:B------:R-:W-:Y:S02]  /*03b0*/  IMAD.MOV.U32 R21, RZ, RZ, R5 ;  /* 0x000000ffff157224 */ /* 0x000fe400078e0005 */
[----:B------:R-:W-:Y:S02]  /*03c0*/  IMAD.MOV R8, RZ, RZ, -R7 ;  /* 0x000000ffff087224 */ /* 0x000fe400078e0a07 */
[----:B------:R-:W-:-:S02]  /*03d0*/  IMAD R9, R7, R13, -R2 ;  /* 0x0000000d07097224 */ /* 0x000fc400078e0a02 */
[----:B------:R-:W-:-:S03]  /*03e0*/  IMAD R13, R13, R8, R2 ;  /* 0x000000080d0d7224 */ /* 0x000fc600078e0202 */
[----:B------:R-:W-:Y:S02]  /*03f0*/  LOP3.LUT R10, R9, 0xf, RZ, 0xc0, !PT ;  /* 0x0000000f090a7812 */ /* 0x000fe400078ec0ff */
[----:B------:R-:W-:Y:S02]  /*0400*/  ISETP.GT.U32.AND P1, PT, R13, -0x10, PT ;  /* 0xfffffff00d00780c */ /* 0x000fe40003f24070 */
[----:B------:R-:W-:-:S11]  /*0410*/  ISETP.NE.AND P0, PT, R10, RZ, PT ;  /* 0x000000ff0a00720c */ /* 0x000fd60003f05270 */
[----:B------:R-:W-:Y:S05]  /*0420*/  @P1 BRA `(.L_x_2) ;  /* 0x0000000400ac1947 */ /* 0x000fea0003800000 */
[----:B------:R-:W0:Y:S01]  /*0430*/  LDC.64 R12, c[0x0][0x380] ;  /* 0x0000e000ff0c7b82 */ /* 0x000e220000000a00 */
[----:B------:R-:W-:Y:S01]  /*0440*/  LOP3.LUT R20, R9, 0xfffffff0, RZ, 0xc0, !PT ;  /* 0xfffffff009147812 */ /* 0x000fe200078ec0ff */
[----:B------:R-:W-:Y:S01]  /*0450*/  IMAD.MOV.U32 R11, RZ, RZ, RZ ;  /* 0x000000ffff0b7224 */ /* 0x000fe200078e00ff */
[----:B------:R-:W-:Y:S02]  /*0460*/  MOV R21, R5 ;  /* 0x0000000500157202 */ /* 0x000fe40000000f00 */
[----:B------:R-:W-:Y:S01]  /*0470*/  CS2R R22, SRZ ;  /* 0x0000000000167805 */ /* 0x000fe2000001ff00 */
[----:B------:R-:W-:-:S07]  /*0480*/  IMAD.MOV R20, RZ, RZ, -R20 ;  /* 0x000000ffff147224 */ /* 0x000fce00078e0a14 */
.L_x_3:
[----:B0-----:R-:W-:-:S05]  /*0490*/  IMAD.WIDE R14, R21, 0x4, R12 ;  /* 0x00000004150e7825 */ /* 0x001fca00078e020c */
[----:B------:R-:W2:Y:S04]  /*04a0*/  LDG.E R27, desc[UR6][R14.64] ;  /* 0x000000060e1b7981 */ /* 0x000ea8000c1e1900 */
[----:B------:R-:W3:Y:S04]  /*04b0*/  LDG.E R26, desc[UR6][R14.64+0x4] ;  /* 0x000004060e1a7981 */ /* 0x000ee8000c1e1900 */
[----:B------:R-:W4:Y:S04]  /*04c0*/  LDG.E R8, desc[UR6][R14.64+0x8] ;  /* 0x000008060e087981 */ /* 0x000f28000c1e1900 */
[----:B------:R-:W5:Y:S04]  /*04d0*/  LDG.E R25, desc[UR6][R14.64+0xc] ;  /* 0x00000c060e197981 */ /* 0x000f68000c1e1900 */
[----:B------:R-:W5:Y:S04]  /*04e0*/  LDG.E R7, desc[UR6][R14.64+0x10] ;  /* 0x000010060e077981 */ /* 0x000f68000c1e1900 */
[----:B------:R-:W5:Y:S01]  /*04f0*/  LDG.E R24, desc[UR6][R14.64+0x1c] ;  /* 0x00001c060e187981 */ /* 0x000f62000c1e1900 */
[----:B--2---:R-:W0:Y:S08]  /*0500*/  I2F.F64 R18, R27 ;  /* 0x0000001b00127312 */ /* 0x004e300000201c00 */
[----:B---3--:R-:W1:Y:S01]  /*0510*/  I2F.F64 R16, R26 ;  /* 0x0000001a00107312 */ /* 0x008e620000201c00 */
[----:B0-----:R-:W-:Y:S01]  /*0520*/  DADD R18, R18, R22 ;  /* 0x0000000012127229 */ /* 0x001fe20000000016 */
[----:B------:R-:W2:Y:S04]  /*0530*/  LDG.E R23, desc[UR6][R14.64+0x14] ;  /* 0x000014060e177981 */ /* 0x000ea8000c1e1900 */
[----:B------:R-:W3:Y:S03]  /*0540*/  LDG.E R22, desc[UR6][R14.64+0x18] ;  /* 0x000018060e167981 */ /* 0x000ee6000c1e1900 */
[----:B-1----:R-:W-:-:S02]  /*0550*/  DADD R16, R18, R16 ;  /* 0x0000000012107229 */ /* 0x002fc40000000010 */
[----:B----4-:R-:W0:Y:S06]  /*0560*/  I2F.F64 R18, R8 ;  /* 0x0000000800127312 */ /* 0x010e2c0000201c00 */
[----:B0-----:R-:W-:Y:S02]  /*0570*/  DADD R18, R16, R18 ;  /* 0x0000000010127229 */ /* 0x001fe40000000012 */
[----:B-----5:R-:W0:Y:S06]  /*0580*/  I2F.F64 R16, R25 ;  /* 0x0000001900107312 */ /* 0x020e2c0000201c00 */
[----:B0-----:R-:W-:-:S02]  /*0590*/  DADD R16, R18, R16 ;  /* 0x0000000012107229 */ /* 0x001fc40000000010 */
[----:B------:R-:W0:Y:S06]  /*05a0*/  I2F.F64 R18, R7 ;  /* 0x0000000700127312 */ /* 0x000e2c0000201c00 */
[----:B0-----:R-:W-:Y:S01]  /*05b0*/  DADD R18, R16, R18 ;  /* 0x0000000010127229 */ /* 0x001fe20000000012 */
[----:B------:R-:W-:Y:S02]  /*05c0*/  ISETP.GT.AND P1, PT, R27, RZ, PT ;  /* 0x000000ff1b00720c */ /* 0x000fe40003f24270 */
[----:B------:R-:W-:Y:S01]  /*05d0*/  ISETP.GT.AND P2, PT, R26, RZ, PT ;  /* 0x000000ff1a00720c */ /* 0x000fe20003f44270 */
[----:B------:R-:W4:Y:S01]  /*05e0*/  LDG.E R27, desc[UR6][R14.64+0x3c] ;  /* 0x00003c060e1b7981 */ /* 0x000f22000c1e1900 */
[----:B--2---:R-:W0:Y:S03]  /*05f0*/  I2F.F64 R16, R23 ;  /* 0x0000001700107312 */ /* 0x004e260000201c00 */
[----:B0-----:R-:W-:-:S05]  /*0600*/  DADD R16, R18, R16 ;  /* 0x0000000012107229 */ /* 0x001fca0000000010 */
[----:B---3--:R-:W0:Y:S03]  /*0610*/  I2F.F64 R18, R22 ;  /* 0x0000001600127312 */ /* 0x008e260000201c00 */
[----:B0-----:R-:W-:-:S05]  /*0620*/  DADD R16, R16, R18 ;  /* 0x0000000010107229 */ /* 0x001fca0000000012 */
[----:B------:R-:W0:Y:S03]  /*0630*/  I2F.F64 R18, R24 ;  /* 0x0000001800127312 */ /* 0x000e260000201c00 */
[----:B0-----:R-:W-:Y:S01]  /*0640*/  DADD R16, R16, R18 ;  /* 0x0000000010107229 */ /* 0x001fe20000000012 */
[----:B------:R-:W2:Y:S01]  /*0650*/  LDG.E R18, desc[UR6][R14.64+0x20] ;  /* 0x000020060e127981 */ /* 0x000ea2000c1e1900 */
[----:B------:R-:W-:Y:S02]  /*0660*/  VIADD R19, R11, 0x1 ;  /* 0x000000010b137836 */ /* 0x000fe40000000000 */
[----:B------:R-:W-:Y:S02]  /*0670*/  @!P1 IMAD.MOV R19, RZ, RZ, R11 ;  /* 0x000000ffff139224 */ /* 0x000fe400078e020b */
[----:B------:R-:W3:Y:S01]  /*0680*/  LDG.E R11, desc[UR6][R14.64+0x24] ;  /* 0x000024060e0b7981 */ /* 0x000ee2000c1e1900 */
[----:B------:R-:W-:Y:S01]  /*0690*/  ISETP.GT.AND P1, PT, R8, RZ, PT ;  /* 0x000000ff0800720c */ /* 0x000fe20003f24270 */
[----:B------:R-:W-:-:S02]  /*06a0*/  VIADD R26, R19, 0x1 ;  /* 0x00000001131a7836 */ /* 0x000fc40000000000 */
[----:B------:R-:W-:Y:S01]  /*06b0*/  @!P2 IMAD.MOV R26, RZ, RZ, R19 ;  /* 0x000000ffff1aa224 */ /* 0x000fe200078e0213 */
[----:B------:R-:W5:Y:S01]  /*06c0*/  LDG.E R8, desc[UR6][R14.64+0x28] ;  /* 0x000028060e087981 */ /* 0x000f62000c1e1900 */
[----:B------:R-:W-:-:S03]  /*06d0*/  ISETP.GT.AND P2, PT, R25, RZ, PT ;  /* 0x000000ff1900720c */ /* 0x000fc60003f44270 */
[----:B------:R-:W-:Y:S01]  /*06e0*/  IADD3 R25, PT, PT, R26, 0x1, RZ ;  /* 0x000000011a197810 */ /* 0x000fe20007ffe0ff */
[----:B------:R-:W4:Y:S04]  /*06f0*/  LDG.E R19, desc[UR6][R14.64+0x2c] ;  /* 0x00002c060e137981 */ /* 0x000f28000c1e1900 */
[----:B------:R-:W-:Y:S01]  /*0700*/  @!P1 IMAD.MOV R25, RZ, RZ, R26 ;  /* 0x000000ffff199224 */ /* 0x000fe200078e021a */
[----:B------:R-:W-:Y:S01]  /*0710*/  ISETP.GT.AND P1, PT, R7, RZ, PT ;  /* 0x000000ff0700720c */ /* 0x000fe20003f24270 */
[----:B------:R-:W4:Y:S02]  /*0720*/  LDG.E R26, desc[UR6][R14.64+0x38] ;  /* 0x000038060e1a7981 */ /* 0x000f24000c1e1900 */
[----:B------:R-:W-:Y:S02]  /*0730*/  VIADD R7, R25, 0x1 ;  /* 0x0000000119077836 */ /* 0x000fe40000000000 */
[----:B------:R-:W-:-:S02]  /*0740*/  @!P2 IMAD.MOV R7, RZ, RZ, R25 ;  /* 0x000000ffff07a224 */ /* 0x000fc400078e0219 */
[----:B------:R-:W4:Y:S02]  /*0750*/  LDG.E R25, desc[UR6][R14.64+0x30] ;  /* 0x000030060e197981 */ /* 0x000f24000c1e1900 */
[----:B------:R-:W-:-:S04]  /*0760*/  VIADD R28, R7, 0x1 ;  /* 0x00000001071c7836 */ /* 0x000fc80000000000 */
[----:B------:R-:W-:Y:S02]  /*0770*/  @!P1 IMAD.MOV R28, RZ, RZ, R7 ;  /* 0x000000ffff1c9224 */ /* 0x000fe400078e0207 */
[----:B------:R3:W4:Y:S01]  /*0780*/  LDG.E R7, desc[UR6][R14.64+0x34] ;  /* 0x000034060e077981 */ /* 0x000722000c1e1900 */
[----:B------:R-:W-:Y:S02]  /*0790*/  ISETP.GT.AND P1, PT, R23, RZ, PT ;  /* 0x000000ff1700720c */ /* 0x000fe40003f24270 */
[----:B------:R-:W-:Y:S02]  /*07a0*/  ISETP.GT.AND P2, PT, R22, RZ, PT ;  /* 0x000000ff1600720c */ /* 0x000fe40003f44270 */
[----:B------:R-:W-:-:S09]  /*07b0*/  IADD3 R22, PT, PT, R28, 0x1, RZ ;  /* 0x000000011c167810 */ /* 0x000fd20007ffe0ff */
[----:B------:R-:W-:-:S04]  /*07c0*/  @!P1 IMAD.MOV R22, RZ, RZ, R28 ;  /* 0x000000ffff169224 */ /* 0x000fc800078e021c */
[----:B------:R-:W-:Y:S02]  /*07d0*/  VIADD R28, R22, 0x1 ;  /* 0x00000001161c7836 */ /* 0x000fe40000000000 */
[----:B------:R-:W-:Y:S01]  /*07e0*/  @!P2 IMAD.MOV R28, RZ, RZ, R22 ;  /* 0x000000ffff1ca224 */ /* 0x000fe200078e0216 */
[----:B------:R-:W-:Y:S01]  /*07f0*/  ISETP.GT.AND P1, PT, R24, RZ, PT ;  /* 0x000000ff1800720c */ /* 0x000fe20003f24270 */
[----:B------:R-:W-:Y:S02]  /*0800*/  VIADD R20, R20, 0x10 ;  /* 0x0000001014147836 */ /* 0x000fe40000000000 */
[----:B------:R-:W-:Y:S01]  /*0810*/  VIADD R21, R21, 0x10 ;  /* 0x0000001015157836 */ /* 0x000fe20000000000 */
[----:B--2---:R-:W0:Y:S01]  /*0820*/  I2F.F64 R22, R18 ;  /* 0x0000001200167312 */ /* 0x004e220000201c00 */
[----:B------:R-:W-:-:S07]  /*0830*/  ISETP.GT.AND P2, PT, R18, RZ, PT ;  /* 0x000000ff1200720c */ /* 0x000fce0003f44270 */
[----:B---3--:R-:W1:Y:S01]  /*0840*/  I2F.F64 R14, R11 ;  /* 0x0000000b000e7312 */ /* 0x008e620000201c00 */
[----:B0-----:R-:W-:Y:S01]  /*0850*/  DADD R16, R16, R22 ;  /* 0x0000000010107229 */ /* 0x001fe20000000016 */
[----:B------:R-:W-:Y:S02]  /*0860*/  VIADD R22, R28, 0x1 ;  /* 0x000000011c167836 */ /* 0x000fe40000000000 */
[----:B------:R-:W-:Y:S01]  /*0870*/  @!P1 IMAD.MOV R22, RZ, RZ, R28 ;  /* 0x000000ffff169224 */ /* 0x000fe200078e021c */
[----:B------:R-:W-:-:S04]  /*0880*/  ISETP.GT.AND P1, PT, R11, RZ, PT ;  /* 0x000000ff0b00720c */ /* 0x000fc80003f24270 */
[----:B------:R-:W-:Y:S01]  /*0890*/  IADD3 R24, PT, PT, R22, 0x1, RZ ;  /* 0x0000000116187810 */ /* 0x000fe20007ffe0ff */
[----:B------:R-:W-:Y:S01]  /*08a0*/  @!P2 IMAD.MOV R24, RZ, RZ, R22 ;  /* 0x000000ffff18a224 */ /* 0x000fe200078e0216 */
[----:B-----5:R-:W-:Y:S01]  /*08b0*/  ISETP.GT.AND P2, PT, R8, RZ, PT ;  /* 0x000000ff0800720c */ /* 0x020fe20003f44270 */
[----:B------:R-:W0:Y:S01]  /*08c0*/  I2F.F64 R22, R8 ;  /* 0x0000000800167312 */ /* 0x000e220000201c00 */
[----:B-1----:R-:W-:Y:S01]  /*08d0*/  DADD R14, R16, R14 ;  /* 0x00000000100e7229 */ /* 0x002fe2000000000e */
[----:B------:R-:W-:-:S04]  /*08e0*/  VIADD R18, R24, 0x1 ;  /* 0x0000000118127836 */ /* 0x000fc80000000000 */
[----:B------:R-:W-:Y:S01]  /*08f0*/  @!P1 IMAD.MOV R18, RZ, RZ, R24 ;  /* 0x000000ffff129224 */ /* 0x000fe200078e0218 */
[----:B----4-:R-:W-:Y:S01]  /*0900*/  ISETP.GT.AND P1, PT, R19, RZ, PT ;  /* 0x000000ff1300720c */ /* 0x010fe20003f24270 */
[----:B------:R-:W1:Y:S02]  /*0910*/  I2F.F64 R16, R19 ;  /* 0x0000001300107312 */ /* 0x000e640000201c00 */
[----:B------:R-:W-:Y:S02]  /*0920*/  VIADD R11, R18, 0x1 ;  /* 0x00000001120b7836 */ /* 0x000fe40000000000 */
[----:B------:R-:W-:Y:S01]  /*0930*/  @!P2 IMAD.MOV R11, RZ, RZ, R18 ;  /* 0x000000ffff0ba224 */ /* 0x000fe200078e0212 */
[----:B------:R-:W-:Y:S01]  /*0940*/  ISETP.GT.AND P2, PT, R25, RZ, PT ;  /* 0x000000ff1900720c */ /* 0x000fe20003f44270 */
[----:B0-----:R-:W-:Y:S02]  /*0950*/  DADD R22, R14, R22 ;  /* 0x000000000e167229 */ /* 0x001fe40000000016 */
[----:B------:R-:W0:Y:S01]  /*0960*/  I2F.F64 R14, R25 ;  /* 0x00000019000e7312 */ /* 0x000e220000201c00 */
[----:B------:R-:W-:-:S03]  /*0970*/  IADD3 R8, PT, PT, R11, 0x1, RZ ;  /* 0x000000010b087810 */ /* 0x000fc60007ffe0ff */
[----:B------:R-:W-:Y:S01]  /*0980*/  @!P1 IMAD.MOV R8, RZ, RZ, R11 ;  /* 0x000000ffff089224 */ /* 0x000fe200078e020b */
[----:B------:R-:W-:Y:S01]  /*0990*/  ISETP.GT.AND P1, PT, R7, RZ, PT ;  /* 0x000000ff0700720c */ /* 0x000fe20003f24270 */
[----:B-1----:R-:W-:Y:S02]  /*09a0*/  DADD R22, R22, R16 ;  /* 0x0000000016167229 */ /* 0x002fe40000000010 */
[----:B------:R-:W1:Y:S01]  /*09b0*/  I2F.F64 R16, R7 ;  /* 0x0000000700107312 */ /* 0x000e620000201c00 */
[----:B------:R-:W-:Y:S02]  /*09c0*/  VIADD R11, R8, 0x1 ;  /* 0x00000001080b7836 */ /* 0x000fe40000000000 */
[----:B------:R-:W-:Y:S01]  /*09d0*/  @!P2 IMAD.MOV R11, RZ, RZ, R8 ;  /* 0x000000ffff0ba224 */ /* 0x000fe200078e0208 */
[----:B------:R-:W-:Y:S02]  /*09e0*/  ISETP.GT.AND P2, PT, R26, RZ, PT ;  /* 0x000000ff1a00720c */ /* 0x000fe40003f44270 */
[----:B0-----:R-:W-:-:S02]  /*09f0*/  DADD R22, R22, R14 ;  /* 0x0000000016167229 */ /* 0x001fc4000000000e */
[----:B------:R-:W0:Y:S01]  /*0a00*/  I2F.F64 R14, R26 ;  /* 0x0000001a000e7312 */ /* 0x000e220000201c00 */
[----:B------:R-:W-:Y:S02]  /*0a10*/  VIADD R8, R11, 0x1 ;  /* 0x000000010b087836 */ /* 0x000fe40000000000 */
[----:B------:R-:W-:-:S03]  /*0a20*/  @!P1 IMAD.MOV R8, RZ, RZ, R11 ;  /* 0x000000ffff089224 */ /* 0x000fc600078e020b */
[----:B-1----:R-:W-:Y:S02]  /*0a30*/  DADD R16, R22, R16 ;  /* 0x0000000016107229 */ /* 0x002fe40000000010 */
[----:B------:R-:W1:Y:S01]  /*0a40*/  I2F.F64 R22, R27 ;  /* 0x0000001b00167312 */ /* 0x000e620000201c00 */
[----:B------:R-:W-:Y:S01]  /*0a50*/  IADD3 R7, PT, PT, R8, 0x1, RZ ;  /* 0x0000000108077810 */ /* 0x000fe20007ffe0ff */
[----:B------:R-:W-:Y:S01]  /*0a60*/  @!P2 IMAD.MOV R7, RZ, RZ, R8 ;  /* 0x000000ffff07a224 */ /* 0x000fe200078e0208 */
[----:B------:R-:W-:Y:S02]  /*0a70*/  ISETP.NE.AND P2, PT, R20, RZ, PT ;  /* 0x000000ff1400720c */ /* 0x000fe40003f45270 */
[----:B------:R-:W-:Y:S01]  /*0a80*/  ISETP.GT.AND P1, PT, R27, RZ, PT ;  /* 0x000000ff1b00720c */ /* 0x000fe20003f24270 */
[----:B0-----:R-:W-:Y:S01]  /*0a90*/  DADD R14, R16, R14 ;  /* 0x00000000100e7229 */ /* 0x001fe2000000000e */
[----:B------:R-:W-:-:S07]  /*0aa0*/  VIADD R11, R7, 0x1 ;  /* 0x00000001070b7836 */ /* 0x000fce0000000000 */
[----:B-1----:R-:W-:-:S04]  /*0ab0*/  DADD R22, R14, R22 ;  /* 0x000000000e167229 */ /* 0x002fc80000000016 */
[----:B------:R-:W-:Y:S01]  /*0ac0*/  @!P1 IMAD.MOV R11, RZ, RZ, R7 ;  /* 0x000000ffff0b9224 */ /* 0x000fe200078e0207 */
[----:B------:R-:W-:Y:S06]  /*0ad0*/  @P2 BRA `(.L_x_3) ;  /* 0xfffffff8006c2947 */ /* 0x000fec000383ffff */
.L_x_2:
[----:B------:R-:W-:Y:S05]  /*0ae0*/  @!P0 BRA `(.L_x_1) ;  /* 0x0000000400988947 */ /* 0x000fea0003800000 */
[----:B------:R-:W-:Y:S02]  /*0af0*/  ISETP.GE.U32.AND P1, PT, R10, 0x8, PT ;  /* 0x000000080a00780c */ /* 0x000fe40003f26070 */
[----:B------:R-:W-:-:S04]  /*0b00*/  LOP3.LUT R7, R9, 0x7, RZ, 0xc0, !PT ;  /* 0x0000000709077812 */ /* 0x000fc800078ec0ff */
[----:B------:R-:W-:-:S07]  /*0b10*/  ISETP.NE.AND P0, PT, R7, RZ, PT ;  /* 0x000000ff0700720c */ /* 0x000fce0003f05270 */
[----:B------:R-:W-:Y:S06]  /*0b20*/  @!P1 BRA `(.L_x_4) ;  /* 0x0000000000cc9947 */ /* 0x000fec0003800000 */
[----:B------:R-:W0:Y:S02]  /*0b30*/  LDC.64 R26, c[0x0][0x380] ;  /* 0x0000e000ff1a7b82 */ /* 0x000e240000000a00 */
[----:B0-----:R-:W-:-:S05]  /*0b40*/  IMAD.WIDE R26, R21, 0x4, R26 ;  /* 0x00000004151a7825 */ /* 0x001fca00078e021a */
[----:B------:R-:W2:Y:S04]  /*0b50*/  LDG.E R28, desc[UR6][R26.64] ;  /* 0x000000061a1c7981 */ /* 0x000ea8000c1e1900 */
[----:B------:R-:W3:Y:S04]  /*0b60*/  LDG.E R25, desc[UR6][R26.64+0x4] ;  /* 0x000004061a197981 */ /* 0x000ee8000c1e1900 */
[----:B------:R-:W4:Y:S04]  /*0b70*/  LDG.E R24, desc[UR6][R26.64+0x8] ;  /* 0x000008061a187981 */ /* 0x000f28000c1e1900 */
[----:B------:R-:W5:Y:S04]  /*0b80*/  LDG.E R20, desc[UR6][R26.64+0xc] ;  /* 0x00000c061a147981 */ /* 0x000f68000c1e1900 */
[----:B------:R-:W5:Y:S04]  /*0b90*/  LDG.E R10, desc[UR6][R26.64+0x10] ;  /* 0x000010061a0a7981 */ /* 0x000f68000c1e1900 */
[----:B------:R-:W5:Y:S04]  /*0ba0*/  LDG.E R19, desc[UR6][R26.64+0x14] ;  /* 0x000014061a137981 */ /* 0x000f68000c1e1900 */
[----:B------:R-:W5:Y:S04]  /*0bb0*/  LDG.E R18, desc[UR6][R26.64+0x18] ;  /* 0x000018061a127981 */ /* 0x000f68000c1e1900 */
[----:B------:R-:W5:Y:S01]  /*0bc0*/  LDG.E R8, desc[UR6][R26.64+0x1c] ;  /* 0x00001c061a087981 */ /* 0x000f62000c1e1900 */
[----:B------:R-:W-:Y:S01]  /*0bd0*/  VIADD R21, R21, 0x8 ;  /* 0x0000000815157836 */ /* 0x000fe20000000000 */
[----:B--2---:R-:W0:Y:S01]  /*0be0*/  I2F.F64 R14, R28 ;  /* 0x0000001c000e7312 */ /* 0x004e220000201c00 */
[----:B------:R-:W-:-:S02]  /*0bf0*/  ISETP.GT.AND P1, PT, R28, RZ, PT ;  /* 0x000000ff1c00720c */ /* 0x000fc40003f24270 */
[----:B---3--:R-:W-:-:S05]  /*0c00*/  ISETP.GT.AND P2, PT, R25, RZ, PT ;  /* 0x000000ff1900720c */ /* 0x008fca0003f44270 */
[----:B------:R-:W1:Y:S01]  /*0c10*/  I2F.F64 R12, R25 ;  /* 0x00000019000c7312 */ /* 0x000e620000201c00 */
[----:B0-----:R-:W-:-:S07]  /*0c20*/  DADD R14, R22, R14 ;  /* 0x00000000160e7229 */ /* 0x001fce000000000e */
[----:B----4-:R-:W0:Y:S01]  /*0c30*/  I2F.F64 R16, R24 ;  /* 0x0000001800107312 */ /* 0x010e220000201c00 */
[----:B------:R-:W-:Y:S01]  /*0c40*/  IADD3 R22, PT, PT, R11, 0x1, RZ ;  /* 0x000000010b167810 */ /* 0x000fe20007ffe0ff */
[----:B------:R-:W-:Y:S01]  /*0c50*/  @!P1 IMAD.MOV R22, RZ, RZ, R11 ;  /* 0x000000ffff169224 */ /* 0x000fe200078e020b */
[----:B------:R-:W-:-:S03]  /*0c60*/  ISETP.GT.AND P1, PT, R24, RZ, PT ;  /* 0x000000ff1800720c */ /* 0x000fc60003f24270 */
[----:B------:R-:W-:Y:S01]  /*0c70*/  VIADD R11, R22, 0x1 ;  /* 0x00000001160b7836 */ /* 0x000fe20000000000 */
[----:B-1----:R-:W-:Y:S01]  /*0c80*/  DADD R14, R14, R12 ;  /* 0x000000000e0e7229 */ /* 0x002fe2000000000c */
[----:B------:R-:W-:Y:S01]  /*0c90*/  @!P2 IMAD.MOV R11, RZ, RZ, R22 ;  /* 0x000000ffff0ba224 */ /* 0x000fe200078e0216 */
[----:B-----5:R1:W2:Y:S01]  /*0ca0*/  I2F.F64 R12, R20 ;  /* 0x00000014000c7312 */ /* 0x0202a20000201c00 */
[----:B------:R-:W-:Y:S02]  /*0cb0*/  ISETP.GT.AND P2, PT, R20, RZ, PT ;  /* 0x000000ff1400720c */ /* 0x000fe40003f44270 */
[----:B------:R-:W-:-:S03]  /*0cc0*/  VIADD R22, R11, 0x1 ;  /* 0x000000010b167836 */ /* 0x000fc60000000000 */
[----:B0-----:R-:W-:Y:S01]  /*0cd0*/  DADD R16, R14, R16 ;  /* 0x000000000e107229 */ /* 0x001fe20000000010 */
[----:B------:R-:W-:Y:S01]  /*0ce0*/  @!P1 IMAD.MOV R22, RZ, RZ, R11 ;  /* 0x000000ffff169224 */ /* 0x000fe200078e020b */
[----:B------:R-:W0:Y:S01]  /*0cf0*/  I2F.F64 R14, R10 ;  /* 0x0000000a000e7312 */ /* 0x000e220000201c00 */
[----:B------:R-:W-:-:S03]  /*0d00*/  ISETP.GT.AND P1, PT, R10, RZ, PT ;  /* 0x000000ff0a00720c */ /* 0x000fc60003f24270 */
[----:B-1----:R-:W-:Y:S02]  /*0d10*/  IADD3 R20, PT, PT, R22, 0x1, RZ ;  /* 0x0000000116147810 */ /* 0x002fe40007ffe0ff */
[----:B------:R-:W-:Y:S01]  /*0d20*/  @!P2 IMAD.MOV R20, RZ, RZ, R22 ;  /* 0x000000ffff14a224 */ /* 0x000fe200078e0216 */
[----:B--2---:R-:W-:Y:S01]  /*0d30*/  DADD R16, R16, R12 ;  /* 0x0000000010107229 */ /* 0x004fe2000000000c */
[----:B------:R-:W-:Y:S01]  /*0d40*/  ISETP.GT.AND P2, PT, R19, RZ, PT ;  /* 0x000000ff1300720c */ /* 0x000fe20003f44270 */
[----:B------:R-:W1:Y:S06]  /*0d50*/  I2F.F64 R12, R19 ;  /* 0x00000013000c7312 */ /* 0x000e6c0000201c00 */
[----:B0-----:R-:W-:-:S02]  /*0d60*/  DADD R14, R16, R14 ;  /* 0x00000000100e7229 */ /* 0x001fc4000000000e */
[----:B------:R-:W0:Y:S01]  /*0d70*/  I2F.F64 R10, R18 ;  /* 0x00000012000a7312 */ /* 0x000e220000201c00 */
[----:B------:R-:W-:Y:S02]  /*0d80*/  VIADD R16, R20, 0x1 ;  /* 0x0000000114107836 */ /* 0x000fe40000000000 */
[----:B------:R-:W-:Y:S01]  /*0d90*/  @!P1 IMAD.MOV R16, RZ, RZ, R20 ;  /* 0x000000ffff109224 */ /* 0x000fe200078e0214 */
[----:B------:R-:W-:Y:S02]  /*0da0*/  ISETP.GT.AND P1, PT, R18, RZ, PT ;  /* 0x000000ff1200720c */ /* 0x000fe40003f24270 */
[----:B-1----:R-:W-:Y:S02]  /*0db0*/  DADD R12, R14, R12 ;  /* 0x000000000e0c7229 */ /* 0x002fe4000000000c */
[----:B------:R-:W1:Y:S01]  /*0dc0*/  I2F.F64 R22, R8 ;  /* 0x0000000800167312 */ /* 0x000e620000201c00 */
[----:B------:R-:W-:Y:S02]  /*0dd0*/  VIADD R14, R16, 0x1 ;  /* 0x00000001100e7836 */ /* 0x000fe40000000000 */
[----:B------:R-:W-:Y:S01]  /*0de0*/  @!P2 IMAD.MOV R14, RZ, RZ, R16 ;  /* 0x000000ffff0ea224 */ /* 0x000fe200078e0210 */
[----:B------:R-:W-:-:S02]  /*0df0*/  ISETP.GT.AND P2, PT, R8, RZ, PT ;  /* 0x000000ff0800720c */ /* 0x000fc40003f44270 */
[----:B0-----:R-:W-:Y:S02]  /*0e00*/  DADD R10, R12, R10 ;  /* 0x000000000c0a7229 */ /* 0x001fe4000000000a */
[----:B------:R-:W-:Y:S01]  /*0e10*/  IADD3 R12, PT, PT, R14, 0x1, RZ ;  /* 0x000000010e0c7810 */ /* 0x000fe20007ffe0ff */
[----:B------:R-:W-:-:S05]  /*0e20*/  @!P1 IMAD.MOV R12, RZ, RZ, R14 ;  /* 0x000000ffff0c9224 */ /* 0x000fca00078e020e */
[----:B-1----:R-:W-:Y:S01]  /*0e30*/  DADD R22, R10, R22 ;  /* 0x000000000a167229 */ /* 0x002fe20000000016 */
[----:B------:R-:W-:Y:S02]  /*0e40*/  VIADD R11, R12, 0x1 ;  /* 0x000000010c0b7836 */ /* 0x000fe40000000000 */
[----:B------:R-:W-:-:S08]  /*0e50*/  @!P2 IMAD.MOV R11, RZ, RZ, R12 ;  /* 0x000000ffff0ba224 */ /* 0x000fd000078e020c */
.L_x_4:
        /* <DEDUP_REMOVED lines=10> */
[----:B------:R-:W5:Y:S01]  /*0f00*/  LDG.E R7, desc[UR6][R14.64+0xc] ;  /* 0x00000c060e077981 */ /* 0x000f62000c1e1900 */
[----:B------:R-:W-:Y:S01]  /*0f10*/  VIADD R16, R11, 0x1 ;  /* 0x000000010b107836 */ /* 0x000fe20000000000 */
[----:B------:R-:W-:Y:S01]  /*0f20*/  IADD3 R21, PT, PT, R21, 0x4, RZ ;  /* 0x0000000415157810 */ /* 0x000fe20007ffe0ff */
[----:B--2---:R-:W0:Y:S01]  /*0f30*/  I2F.F64 R12, R17 ;  /* 0x00000011000c7312 */ /* 0x004e220000201c00 */
[----:B------:R-:W-:-:S02]  /*0f40*/  ISETP.GT.AND P1, PT, R17, RZ, PT ;  /* 0x000000ff1100720c */ /* 0x000fc40003f24270 */
[----:B---3--:R-:W-:-:S05]  /*0f50*/  ISETP.GT.AND P2, PT, R18, RZ, PT ;  /* 0x000000ff1200720c */ /* 0x008fca0003f44270 */
[----:B------:R-:W1:Y:S06]  /*0f60*/  I2F.F64 R8, R18 ;  /* 0x0000001200087312 */ /* 0x000e6c0000201c00 */
[----:B------:R-:W-:Y:S01]  /*0f70*/  @!P1 IADD3 R16, PT, PT, R11, RZ, RZ ;  /* 0x000000ff0b109210 */ /* 0x000fe20007ffe0ff */
[----:B0-----:R-:W-:Y:S01]  /*0f80*/  DADD R22, R22, R12 ;  /* 0x0000000016167229 */ /* 0x001fe2000000000c */
[----:B----4-:R-:W-:Y:S01]  /*0f90*/  ISETP.GT.AND P1, PT, R19, RZ, PT ;  /* 0x000000ff1300720c */ /* 0x010fe20003f24270 */
[----:B------:R-:W0:Y:S02]  /*0fa0*/  I2F.F64 R12, R19 ;  /* 0x00000013000c7312 */ /* 0x000e240000201c00 */
[----:B------:R-:W-:-:S02]  /*0fb0*/  VIADD R11, R16, 0x1 ;  /* 0x00000001100b7836 */ /* 0x000fc40000000000 */
[----:B------:R-:W-:Y:S01]  /*0fc0*/  @!P2 IMAD.MOV R11, RZ, RZ, R16 ;  /* 0x000000ffff0ba224 */ /* 0x000fe200078e0210 */
[----:B-----5:R-:W-:Y:S01]  /*0fd0*/  ISETP.GT.AND P2, PT, R7, RZ, PT ;  /* 0x000000ff0700720c */ /* 0x020fe20003f44270 */
[----:B-1----:R-:W-:Y:S02]  /*0fe0*/  DADD R8, R22, R8 ;  /* 0x0000000016087229 */ /* 0x002fe40000000008 */
[----:B------:R-:W1:Y:S06]  /*0ff0*/  I2F.F64 R22, R7 ;  /* 0x0000000700167312 */ /* 0x000e6c0000201c00 */
[----:B0-----:R-:W-:Y:S01]  /*1000*/  DADD R8, R8, R12 ;  /* 0x0000000008087229 */ /* 0x001fe2000000000c */
[----:B------:R-:W-:-:S02]  /*1010*/  VIADD R12, R11, 0x1 ;  /* 0x000000010b0c7836 */ /* 0x000fc40000000000 */
[----:B------:R-:W-:-:S05]  /*1020*/  @!P1 IMAD.MOV R12, RZ, RZ, R11 ;  /* 0x000000ffff0c9224 */ /* 0x000fca00078e020b */
[----:B-1----:R-:W-:Y:S01]  /*1030*/  DADD R22, R8, R22 ;  /* 0x0000000008167229 */ /* 0x002fe20000000016 */
[----:B------:R-:W-:Y:S02]  /*1040*/  VIADD R11, R12, 0x1 ;  /* 0x000000010c0b7836 */ /* 0x000fe40000000000 */
[----:B------:R-:W-:-:S08]  /*1050*/  @!P2 IMAD.MOV R11, RZ, RZ, R12 ;  /* 0x000000ffff0ba224 */ /* 0x000fd000078e020c */
.L_x_5:
[----:B------:R-:W-:Y:S05]  /*1060*/  @!P0 BRA `(.L_x_1) ;  /* 0x0000000000388947 */ /* 0x000fea0003800000 */
[----:B------:R-:W0:Y:S01]  /*1070*/  LDC.64 R8, c[0x0][0x380] ;  /* 0x0000e000ff087b82 */ /* 0x000e220000000a00 */
[----:B------:R-:W-:-:S07]  /*1080*/  IMAD.MOV R10, RZ, RZ, -R10 ;  /* 0x000000ffff0a7224 */ /* 0x000fce00078e0a0a */
.L_x_6:
[----:B0-----:R-:W-:-:S06]  /*1090*/  IMAD.WIDE R14, R21, 0x4, R8 ;  /* 0x00000004150e7825 */ /* 0x001fcc00078e0208 */
[----:B------:R-:W2:Y:S01]  /*10a0*/  LDG.E R14, desc[UR6][R14.64] ;  /* 0x000000060e0e7981 */ /* 0x000ea2000c1e1900 */
[----:B------:R-:W-:Y:S01]  /*10b0*/  VIADD R10, R10, 0x1 ;  /* 0x000000010a0a7836 */ /* 0x000fe20000000000 */
[----:B------:R-:W-:Y:S01]  /*10c0*/  IADD3 R21, PT, PT, R21, 0x1, RZ ;  /* 0x0000000115157810 */ /* 0x000fe20007ffe0ff */
[----:B------:R-:W-:-:S03]  /*10d0*/  VIADD R7, R11, 0x1 ;  /* 0x000000010b077836 */ /* 0x000fc60000000000 */
[----:B------:R-:W-:Y:S01]  /*10e0*/  ISETP.NE.AND P1, PT, R10, RZ, PT ;  /* 0x000000ff0a00720c */ /* 0x000fe20003f25270 */
[----:B--2---:R-:W0:Y:S01]  /*10f0*/  I2F.F64 R12, R14 ;  /* 0x0000000e000c7312 */ /* 0x004e220000201c00 */
[----:B------:R-:W-:-:S13]  /*1100*/  ISETP.GT.AND P0, PT, R14, RZ, PT ;  /* 0x000000ff0e00720c */ /* 0x000fda0003f04270 */
[----:B------:R-:W-:Y:S01]  /*1110*/  @!P0 IMAD.MOV R7, RZ, RZ, R11 ;  /* 0x000000ffff078224 */ /* 0x000fe200078e020b */
[----:B0-----:R-:W-:-:S03]  /*1120*/  DADD R22, R12, R22 ;  /* 0x000000000c167229 */ /* 0x001fc60000000016 */
[----:B------:R-:W-:Y:S01]  /*1130*/  IMAD.MOV.U32 R11, RZ, RZ, R7 ;  /* 0x000000ffff0b7224 */ /* 0x000fe200078e0007 */
[----:B------:R-:W-:Y:S07]  /*1140*/  @P1 BRA `(.L_x_6) ;  /* 0xfffffffc00d01947 */ /* 0x000fee000383ffff */
.L_x_1:
[----:B------:R-:W-:Y:S01]  /*1150*/  ISETP.NE.AND P0, PT, R11, RZ, PT ;  /* 0x000000ff0b00720c */ /* 0x000fe20003f05270 */
[----:B------:R-:W-:-:S12]  /*1160*/  IMAD.MOV.U32 R7, RZ, RZ, 0x3e8 ;  /* 0x000003e8ff077424 */ /* 0x000fd800078e00ff */
[----:B------:R-:W-:Y:S05]  /*1170*/  @!P0 BRA `(.L_x_0) ;  /* 0x0000000c009c8947 */ /* 0x000fea0003800000 */
[----:B------:R-:W0:Y:S01]  /*1180*/  I2F.F64.U32 R10, R11 ;  /* 0x0000000b000a7312 */ /* 0x000e220000201800 */
[----:B------:R-:W-:Y:S01]  /*1190*/  IMAD.MOV.U32 R8, RZ, RZ, 0x1 ;  /* 0x00000001ff087424 */ /* 0x000fe200078e00ff */
[----:B------:R-:W-:Y:S02]  /*11a0*/  FSETP.GEU.AND P2, PT, |R23|, 6.5827683646048100446e-37, PT ;  /* 0x036000001700780b */ /* 0x000fe40003f4e200 */
[----:B------:R-:W-:-:S04]  /*11b0*/  ISETP.GE.AND P1, PT, R5, R6, PT ;  /* 0x000000060500720c */ /* 0x000fc80003f26270 */
[----:B0-----:R-:W0:Y:S02]  /*11c0*/  MUFU.RCP64H R9, R11 ;  /* 0x0000000b00097308 */ /* 0x001e240000001800 */
[----:B0-----:R-:W-:-:S08]  /*11d0*/  DFMA R12, -R10, R8, 1 ;  /* 0x3ff000000a0c742b */ /* 0x001fd00000000108 */
[----:B------:R-:W-:-:S08]  /*11e0*/  DFMA R12, R12, R12, R12 ;  /* 0x0000000c0c0c722b */ /* 0x000fd0000000000c */
[----:B------:R-:W-:-:S08]  /*11f0*/  DFMA R12, R8, R12, R8 ;  /* 0x0000000c080c722b */ /* 0x000fd00000000008 */
[----:B------:R-:W-:-:S08]  /*1200*/  DFMA R8, -R10, R12, 1 ;  /* 0x3ff000000a08742b */ /* 0x000fd0000000010c */
[----:B------:R-:W-:-:S08]  /*1210*/  DFMA R8, R12, R8, R12 ;  /* 0x000000080c08722b */ /* 0x000fd0000000000c */
[----:B------:R-:W-:-:S08]  /*1220*/  DMUL R12, R8, R22 ;  /* 0x00000016080c7228 */ /* 0x000fd00000000000 */
[----:B------:R-:W-:-:S08]  /*1230*/  DFMA R14, -R10, R12, R22 ;  /* 0x0000000c0a0e722b */ /* 0x000fd00000000116 */
[----:B------:R-:W-:-:S10]  /*1240*/  DFMA R8, R8, R14, R12 ;  /* 0x0000000e0808722b */ /* 0x000fd4000000000c */
[----:B------:R-:W-:-:S05]  /*1250*/  FFMA R7, RZ, R11, R9 ;  /* 0x0000000bff077223 */ /* 0x000fca0000000009 */
[----:B------:R-:W-:-:S13]  /*1260*/  FSETP.GT.AND P0, PT, |R7|, 1.469367938527859385e-39, PT ;  /* 0x001000000700780b */ /* 0x000fda0003f04200 */
[----:B------:R-:W-:Y:S05]  /*1270*/  @P0 BRA P2, `(.L_x_7) ;  /* 0x0000000000200947 */ /* 0x000fea0001000000 */
[----:B------:R-:W-:Y:S01]  /*1280*/  IMAD.MOV.U32 R14, RZ, RZ, R22 ;  /* 0x000000ffff0e7224 */ /* 0x000fe200078e0016 */
[----:B------:R-:W-:Y:S01]  /*1290*/  MOV R16, R10 ;  /* 0x0000000a00107202 */ /* 0x000fe20000000f00 */
[----:B------:R-:W-:Y:S01]  /*12a0*/  IMAD.MOV.U32 R15, RZ, RZ, R23 ;  /* 0x000000ffff0f7224 */ /* 0x000fe200078e0017 */
[----:B------:R-:W-:Y:S01]  /*12b0*/  MOV R28, 0x12e0 ;  /* 0x000012e0001c7802 */ /* 0x000fe20000000f00 */
[----:B------:R-:W-:-:S07]  /*12c0*/  IMAD.MOV.U32 R17, RZ, RZ, R11 ;  /* 0x000000ffff117224 */ /* 0x000fce00078e000b */
[----:B------:R-:W-:Y:S05]  /*12d0*/  CALL.REL.NOINC `($__internal_0_$__cuda_sm20_div_rn_f64_full) ;  /* 0x0000001400bc7944 */ /* 0x000fea0003c00000 */
[----:B------:R-:W-:Y:S02]  /*12e0*/  IMAD.MOV.U32 R8, RZ, RZ, R6 ;  /* 0x000000ffff087224 */ /* 0x000fe400078e0006 */
[----:B------:R-:W-:-:S07]  /*12f0*/  IMAD.MOV.U32 R9, RZ, RZ, R7 ;  /* 0x000000ffff097224 */ /* 0x000fce00078e0007 */
.L_x_7:
[----:B------:R-:W-:Y:S01]  /*1300*/  CS2R R14, SRZ ;  /* 0x00000000000e7805 */ /* 0x000fe2000001ff00 */
[----:B------:R-:W-:Y:S06]  /*1310*/  @P1 BRA `(.L_x_8) ;  /* 0x0000000800941947 */ /* 0x000fec0003800000 */
[----:B------:R-:W0:Y:S01]  /*1320*/  LDC R7, c[0x0][0x390] ;  /* 0x0000e400ff077b82 */ /* 0x000e220000000800 */
[----:B------:R-:W-:-:S07]  /*1330*/  CS2R R14, SRZ ;  /* 0x00000000000e7805 */ /* 0x000fce000001ff00 */
[----:B------:R-:W1:Y:S01]  /*1340*/  LDC R13, c[0x0][0x38c] ;  /* 0x0000e300ff0d7b82 */ /* 0x000e620000000800 */
[----:B0-----:R-:W-:-:S04]  /*1350*/  IMAD R6, R7, UR4, R2 ;  /* 0x0000000407067c24 */ /* 0x001fc8000f8e0202 */
[----:B------:R-:W-:-:S04]  /*1360*/  IMAD R7, R7, UR5, -R6 ;  /* 0x0000000507077c24 */ /* 0x000fc8000f8e0a06 */
[----:B------:R-:W-:Y:S02]  /*1370*/  IMAD.MOV R12, RZ, RZ, -R7 ;  /* 0x000000ffff0c7224 */ /* 0x000fe400078e0a07 */
[--C-:B-1----:R-:W-:Y:S02]  /*1380*/  IMAD R6, R7, R13, -R2.reuse ;  /* 0x0000000d07067224 */ /* 0x102fe400078e0a02 */
[----:B------:R-:W-:Y:S02]  /*1390*/  IMAD R12, R13, R12, R2 ;  /* 0x0000000c0d0c7224 */ /* 0x000fe400078e0202 */
[----:B------:R-:W-:Y:S01]  /*13a0*/  IMAD.MOV.U32 R2, RZ, RZ, R5 ;  /* 0x000000ffff027224 */ /* 0x000fe200078e0005 */
[----:B------:R-:W-:Y:S02]  /*13b0*/  LOP3.LUT R7, R6, 0xf, RZ, 0xc0, !PT ;  /* 0x0000000f06077812 */ /* 0x000fe400078ec0ff */
[----:B------:R-:W-:Y:S02]  /*13c0*/  ISETP.GT.U32.AND P0, PT, R12, -0x10, PT ;  /* 0xfffffff00c00780c */ /* 0x000fe40003f04070 */
[----:B------:R-:W-:-:S11]  /*13d0*/  ISETP.NE.AND P1, PT, R7, RZ, PT ;  /* 0x000000ff0700720c */ /* 0x000fd60003f25270 */
[----:B------:R-:W-:Y:S05]  /*13e0*/  @P0 BRA `(.L_x_9) ;  /* 0x0000000400300947 */ /* 0x000fea0003800000 */
[----:B------:R-:W0:Y:S01]  /*13f0*/  LDC.64 R16, c[0x0][0x380] ;  /* 0x0000e000ff107b82 */ /* 0x000e220000000a00 */
[----:B------:R-:W-:Y:S02]  /*1400*/  LOP3.LUT R12, R6, 0xfffffff0, RZ, 0xc0, !PT ;  /* 0xfffffff0060c7812 */ /* 0x000fe400078ec0ff */
[----:B------:R-:W-:Y:S02]  /*1410*/  CS2R R14, SRZ ;  /* 0x00000000000e7805 */ /* 0x000fe4000001ff00 */
[----:B------:R-:W-:Y:S01]  /*1420*/  MOV R2, R5 ;  /* 0x0000000500027202 */ /* 0x000fe20000000f00 */
[----:B------:R-:W-:Y:S01]  /*1430*/  IMAD.MOV R12, RZ, RZ, -R12 ;  /* 0x000000ffff0c7224 */ /* 0x000fe200078e0a0c */
[----:B0-----:R-:W-:-:S05]  /*1440*/  IADD3 R16, P0, PT, R16, 0x20, RZ ;  /* 0x0000002010107810 */ /* 0x001fca0007f1e0ff */
[----:B------:R-:W-:-:S08]  /*1450*/  IMAD.X R17, RZ, RZ, R17, P0 ;  /* 0x000000ffff117224 */ /* 0x000fd000000e0611 */
.L_x_10:
[----:B------:R-:W-:-:S05]  /*1460*/  IMAD.WIDE R18, R2, 0x4, R16 ;  /* 0x0000000402127825 */ /* 0x000fca00078e0210 */
        /* <DEDUP_REMOVED lines=8> */
[----:B--2---:R-:W0:Y:S02]  /*14f0*/  I2F.F64 R20, R28 ;  /* 0x0000001c00147312 */ /* 0x004e240000201c00 */
[----:B0-----:R-:W-:-:S08]  /*1500*/  DADD R20, R20, -R8 ;  /* 0x0000000014147229 */ /* 0x001fd00000000808 */
[----:B------:R-:W-:Y:S02]  /*1510*/  DFMA R14, R20, R20, R14 ;  /* 0x00000014140e722b */ /* 0x000fe4000000000e */
[----:B---3--:R0:W1:Y:S02]  /*1520*/  I2F.F64 R20, R23 ;  /* 0x0000001700147312 */ /* 0x0080640000201c00 */
[----:B0-----:R-:W2:Y:S01]  /*1530*/  LDG.E R23, desc[UR6][R18.64] ;  /* 0x0000000612177981 */ /* 0x001ea2000c1e1900 */
[----:B-1----:R-:W-:-:S08]  /*1540*/  DADD R20, R20, -R8 ;  /* 0x0000000014147229 */ /* 0x002fd00000000808 */
[----:B------:R-:W-:Y:S02]  /*1550*/  DFMA R14, R20, R20, R14 ;  /* 0x00000014140e722b */ /* 0x000fe4000000000e */
[----:B----4-:R-:W0:Y:S02]  /*1560*/  I2F.F64 R20, R26 ;  /* 0x0000001a00147312 */ /* 0x010e240000201c00 */
[----:B0-----:R-:W-:-:S08]  /*1570*/  DADD R20, R20, -R8 ;  /* 0x0000000014147229 */ /* 0x001fd00000000808 */
[----:B------:R-:W-:Y:S02]  /*1580*/  DFMA R14, R20, R20, R14 ;  /* 0x00000014140e722b */ /* 0x000fe4000000000e */
[----:B-----5:R-:W0:Y:S08]  /*1590*/  I2F.F64 R20, R25 ;  /* 0x0000001900147312 */ /* 0x020e300000201c00 */
[----:B------:R1:W3:Y:S01]  /*15a0*/  I2F.F64 R28, R22 ;  /* 0x00000016001c7312 */ /* 0x0002e20000201c00 */
[----:B0-----:R-:W-:Y:S01]  /*15b0*/  DADD R20, R20, -R8 ;  /* 0x0000000014147229 */ /* 0x001fe20000000808 */
[----:B-1----:R-:W4:Y:S07]  /*15c0*/  LDG.E R22, desc[UR6][R18.64+0x4] ;  /* 0x0000040612167981 */ /* 0x002f2e000c1e1900 */
[----:B------:R-:W-:-:S02]  /*15d0*/  DFMA R14, R20, R20, R14 ;  /* 0x00000014140e722b */ /* 0x000fc4000000000e */
[----:B------:R0:W1:Y:S01]  /*15e0*/  I2F.F64 R20, R13 ;  /* 0x0000000d00147312 */ /* 0x0000620000201c00 */
[----:B---3--:R-:W-:-:S07]  /*15f0*/  DADD R28, R28, -R8 ;  /* 0x000000001c1c7229 */ /* 0x008fce0000000808 */
[----:B------:R-:W-:Y:S01]  /*1600*/  I2F.F64 R26, R27 ;  /* 0x0000001b001a7312 */ /* 0x000fe20000201c00 */
[----:B------:R-:W-:Y:S01]  /*1610*/  DFMA R14, R28, R28, R14 ;  /* 0x0000001c1c0e722b */ /* 0x000fe2000000000e */
[----:B0-----:R-:W3:Y:S06]  /*1620*/  LDG.E R13, desc[UR6][R18.64+0x14] ;  /* 0x00001406120d7981 */ /* 0x001eec000c1e1900 */
[----:B------:R1:W0:Y:S02]  /*1630*/  I2F.F64 R28, R24 ;  /* 0x00000018001c7312 */ /* 0x0002240000201c00 */
[----:B-1----:R-:W-:Y:S01]  /*1640*/  DADD R24, R20, -R8 ;  /* 0x0000000014187229 */ /* 0x002fe20000000808 */
[----:B------:R-:W5:Y:S04]  /*1650*/  LDG.E R20, desc[UR6][R18.64+0x8] ;  /* 0x0000080612147981 */ /* 0x000f68000c1e1900 */
[----:B------:R-:W3:Y:S03]  /*1660*/  LDG.E R21, desc[UR6][R18.64+0xc] ;  /* 0x00000c0612157981 */ /* 0x000ee6000c1e1900 */
[----:B------:R-:W-:-:S02]  /*1670*/  DFMA R14, R24, R24, R14 ;  /* 0x00000018180e722b */ /* 0x000fc4000000000e */
[----:B------:R-:W3:Y:S01]  /*1680*/  LDG.E R25, desc[UR6][R18.64+0x10] ;  /* 0x0000100612197981 */ /* 0x000ee2000c1e1900 */
[----:B0-----:R-:W-:-:S03]  /*1690*/  DADD R28, R28, -R8 ;  /* 0x000000001c1c7229 */ /* 0x001fc60000000808 */
[----:B------:R-:W3:Y:S05]  /*16a0*/  LDG.E R24, desc[UR6][R18.64+0x18] ;  /* 0x0000180612187981 */ /* 0x000eea000c1e1900 */
[----:B------:R-:W-:Y:S02]  /*16b0*/  DFMA R14, R28, R28, R14 ;  /* 0x0000001c1c0e722b */ /* 0x000fe4000000000e */
[----:B------:R-:W-:Y:S01]  /*16c0*/  DADD R28, R26, -R8 ;  /* 0x000000001a1c7229 */ /* 0x000fe20000000808 */
[----:B------:R0:W3:Y:S07]  /*16d0*/  LDG.E R26, desc[UR6][R18.64+0x1c] ;  /* 0x00001c06121a7981 */ /* 0x0000ee000c1e1900 */
[----:B------:R-:W-:Y:S01]  /*16e0*/  DFMA R14, R28, R28, R14 ;  /* 0x0000001c1c0e722b */ /* 0x000fe2000000000e */
[----:B------:R-:W-:-:S05]  /*16f0*/  VIADD R12, R12, 0x10 ;  /* 0x000000100c0c7836 */ /* 0x000fca0000000000 */
[----:B------:R-:W-:Y:S01]  /*1700*/  ISETP.NE.AND P0, PT, R12, RZ, PT ;  /* 0x000000ff0c00720c */ /* 0x000fe20003f05270 */
[----:B------:R-:W-:Y:S01]  /*1710*/  VIADD R2, R2, 0x10 ;  /* 0x0000001002027836 */ /* 0x000fe20000000000 */
[----:B--2---:R-:W1:Y:S02]  /*1720*/  I2F.F64 R28, R23 ;  /* 0x00000017001c7312 */ /* 0x004e640000201c00 */
[----:B-1----:R-:W-:-:S08]  /*1730*/  DADD R28, R28, -R8 ;  /* 0x000000001c1c7229 */ /* 0x002fd00000000808 */
[----:B------:R-:W-:Y:S02]  /*1740*/  DFMA R14, R28, R28, R14 ;  /* 0x0000001c1c0e722b */ /* 0x000fe4000000000e */
[----:B----4-:R-:W1:Y:S02]  /*1750*/  I2F.F64 R28, R22 ;  /* 0x00000016001c7312 */ /* 0x010e640000201c00 */
[----:B-1----:R-:W-:-:S08]  /*1760*/  DADD R28, R28, -R8 ;  /* 0x000000001c1c7229 */ /* 0x002fd00000000808 */
[----:B------:R-:W-:Y:S01]  /*1770*/  DFMA R14, R28, R28, R14 ;  /* 0x0000001c1c0e722b */ /* 0x000fe2000000000e */
[----:B-----5:R-:W1:Y:S08]  /*1780*/  I2F.F64 R22, R20 ;  /* 0x0000001400167312 */ /* 0x020e700000201c00 */
[----:B---3--:R-:W2:Y:S01]  /*1790*/  I2F.F64 R28, R21 ;  /* 0x00000015001c7312 */ /* 0x008ea20000201c00 */
[----:B-1----:R-:W-:-:S07]  /*17a0*/  DADD R22, R22, -R8 ;  /* 0x0000000016167229 */ /* 0x002fce0000000808 */
[----:B0-----:R-:W0:Y:S01]  /*17b0*/  I2F.F64 R18, R25 ;  /* 0x0000001900127312 */ /* 0x001e220000201c00 */
[----:B--2---:R-:W-:Y:S02]  /*17c0*/  DADD R28, R28, -R8 ;  /* 0x000000001c1c7229 */ /* 0x004fe40000000808 */
[----:B------:R-:W-:-:S05]  /*17d0*/  DFMA R14, R22, R22, R14 ;  /* 0x00000016160e722b */ /* 0x000fca000000000e */
[----:B------:R-:W1:Y:S01]  /*17e0*/  I2F.F64 R22, R13 ;  /* 0x0000000d00167312 */ /* 0x000e620000201c00 */
[----:B0-----:R-:W-:Y:S02]  /*17f0*/  DADD R18, R18, -R8 ;  /* 0x0000000012127229 */ /* 0x001fe40000000808 */
[----:B------:R-:W-:-:S05]  /*1800*/  DFMA R14, R28, R28, R14 ;  /* 0x0000001c1c0e722b */ /* 0x000fca000000000e */
[----:B------:R-:W0:Y:S03]  /*1810*/  I2F.F64 R28, R24 ;  /* 0x00000018001c7312 */ /* 0x000e260000201c00 */
[----:B------:R-:W-:Y:S02]  /*1820*/  DFMA R14, R18, R18, R14 ;  /* 0x00000012120e722b */ /* 0x000fe4000000000e */
[----:B-1----:R-:W-:-:S03]  /*1830*/  DADD R22, R22, -R8 ;  /* 0x0000000016167229 */ /* 0x002fc60000000808 */
[----:B------:R-:W1:Y:S01]  /*1840*/  I2F.F64 R26, R26 ;  /* 0x0000001a001a7312 */ /* 0x000e620000201c00 */
[----:B0-----:R-:W-:-:S04]  /*1850*/  DADD R28, R28, -R8 ;  /* 0x000000001c1c7229 */ /* 0x001fc80000000808 */
[----:B------:R-:W-:Y:S02]  /*1860*/  DFMA R14, R22, R22, R14 ;  /* 0x00000016160e722b */ /* 0x000fe4000000000e */
[----:B-1----:R-:W-:-:S06]  /*1870*/  DADD R18, R26, -R8 ;  /* 0x000000001a127229 */ /* 0x002fcc0000000808 */
[----:B------:R-:W-:-:S08]  /*1880*/  DFMA R14, R28, R28, R14 ;  /* 0x0000001c1c0e722b */ /* 0x000fd0000000000e */
[----:B------:R-:W-:Y:S01]  /*1890*/  DFMA R14, R18, R18, R14 ;  /* 0x00000012120e722b */ /* 0x000fe2000000000e */
[----:B------:R-:W-:Y:S10]  /*18a0*/  @P0 BRA `(.L_x_10) ;  /* 0xfffffff800ec0947 */ /* 0x000ff4000383ffff */
.L_x_9:
        /* <DEDUP_REMOVED lines=16> */
[----:B--2---:R-:W0:Y:S08]  /*19b0*/  I2F.F64 R20, R25 ;  /* 0x0000001900147312 */ /* 0x004e300000201c00 */
[----:B---3--:R-:W1:Y:S01]  /*19c0*/  I2F.F64 R18, R28 ;  /* 0x0000001c00127312 */ /* 0x008e620000201c00 */
[----:B0-----:R-:W-:-:S07]  /*19d0*/  DADD R20, R20, -R8 ;  /* 0x0000000014147229 */ /* 0x001fce0000000808 */
[----:B----4-:R-:W0:Y:S01]  /*19e0*/  I2F.F64 R16, R29 ;  /* 0x0000001d00107312 */ /* 0x010e220000201c00 */
[----:B-1----:R-:W-:Y:S02]  /*19f0*/  DADD R18, R18, -R8 ;  /* 0x0000000012127229 */ /* 0x002fe40000000808 */
[----:B------:R-:W-:-:S05]  /*1a00*/  DFMA R14, R20, R20, R14 ;  /* 0x00000014140e722b */ /* 0x000fca000000000e */
[----:B-----5:R-:W1:Y:S01]  /*1a10*/  I2F.F64 R20, R24 ;  /* 0x0000001800147312 */ /* 0x020e620000201c00 */
[----:B0-----:R-:W-:Y:S02]  /*1a20*/  DADD R16, R16, -R8 ;  /* 0x0000000010107229 */ /* 0x001fe40000000808 */
[----:B------:R-:W-:-:S05]  /*1a30*/  DFMA R14, R18, R18, R14 ;  /* 0x00000012120e722b */ /* 0x000fca000000000e */
[----:B------:R-:W0:Y:S03]  /*1a40*/  I2F.F64 R18, R7 ;  /* 0x0000000700127312 */ /* 0x000e260000201c00 */
[----:B------:R-:W-:Y:S02]  /*1a50*/  DFMA R14, R16, R16, R14 ;  /* 0x00000010100e722b */ /* 0x000fe4000000000e */
[----:B-1----:R-:W-:-:S03]  /*1a60*/  DADD R20, R20, -R8 ;  /* 0x0000000014147229 */ /* 0x002fc60000000808 */
[----:B------:R-:W1:Y:S01]  /*1a70*/  I2F.F64 R16, R13 ;  /* 0x0000000d00107312 */ /* 0x000e620000201c00 */
[----:B0-----:R-:W-:-:S04]  /*1a80*/  DADD R18, R18, -R8 ;  /* 0x0000000012127229 */ /* 0x001fc80000000808 */
[----:B------:R-:W-:-:S03]  /*1a90*/  DFMA R14, R20, R20, R14 ;  /* 0x00000014140e722b */ /* 0x000fc6000000000e */
[----:B------:R-:W0:Y:S01]  /*1aa0*/  I2F.F64 R20, R22 ;  /* 0x0000001600147312 */ /* 0x000e220000201c00 */
[----:B-1----:R-:W-:-:S04]  /*1ab0*/  DADD R16, R16, -R8 ;  /* 0x0000000010107229 */ /* 0x002fc80000000808 */
[----:B------:R-:W-:-:S03]  /*1ac0*/  DFMA R14, R18, R18, R14 ;  /* 0x00000012120e722b */ /* 0x000fc6000000000e */
[----:B------:R-:W1:Y:S01]  /*1ad0*/  I2F.F64 R18, R23 ;  /* 0x0000001700127312 */ /* 0x000e620000201c00 */
[----:B0-----:R-:W-:-:S04]  /*1ae0*/  DADD R20, R20, -R8 ;  /* 0x0000000014147229 */ /* 0x001fc80000000808 */
[----:B------:R-:W-:Y:S02]  /*1af0*/  DFMA R14, R16, R16, R14 ;  /* 0x00000010100e722b */ /* 0x000fe4000000000e */
[----:B-1----:R-:W-:-:S06]  /*1b00*/  DADD R18, R18, -R8 ;  /* 0x0000000012127229 */ /* 0x002fcc0000000808 */
[----:B------:R-:W-:-:S08]  /*1b10*/  DFMA R14, R20, R20, R14 ;  /* 0x00000014140e722b */ /* 0x000fd0000000000e */
[----:B------:R-:W-:-:S11]  /*1b20*/  DFMA R14, R18, R18, R14 ;  /* 0x00000012120e722b */ /* 0x000fd6000000000e */
.L_x_11:
        /* <DEDUP_REMOVED lines=11> */
[----:B------:R-:W-:Y:S01]  /*1be0*/  IADD3 R2, PT, PT, R2, 0x4, RZ ;  /* 0x0000000402027810 */ /* 0x000fe20007ffe0ff */
[----:B--2---:R-:W0:Y:S08]  /*1bf0*/  I2F.F64 R16, R7 ;  /* 0x0000000700107312 */ /* 0x004e300000201c00 */
[----:B---3--:R-:W1:Y:S01]  /*1c00*/  I2F.F64 R12, R22 ;  /* 0x00000016000c7312 */ /* 0x008e620000201c00 */
[----:B0-----:R-:W-:-:S07]  /*1c10*/  DADD R18, R16, -R8 ;  /* 0x0000000010127229 */ /* 0x001fce0000000808 */
[----:B----4-:R-:W0:Y:S01]  /*1c20*/  I2F.F64 R16, R23 ;  /* 0x0000001700107312 */ /* 0x010e220000201c00 */
[----:B------:R-:W-:Y:S02]  /*1c30*/  DFMA R18, R18, R18, R14 ;  /* 0x000000121212722b */ /* 0x000fe4000000000e */
[----:B-1----:R-:W-:-:S05]  /*1c40*/  DADD R12, R12, -R8 ;  /* 0x000000000c0c7229 */ /* 0x002fca0000000808 */
[----:B-----5:R-:W1:Y:S01]  /*1c50*/  I2F.F64 R14, R24 ;  /* 0x00000018000e7312 */ /* 0x020e620000201c00 */
[----:B0-----:R-:W-:Y:S02]  /*1c60*/  DADD R16, R16, -R8 ;  /* 0x0000000010107229 */ /* 0x001fe40000000808 */
[----:B------:R-:W-:Y:S02]  /*1c70*/  DFMA R18, R12, R12, R18 ;  /* 0x0000000c0c12722b */ /* 0x000fe40000000012 */
[----:B-1----:R-:W-:-:S06]  /*1c80*/  DADD R14, R14, -R8 ;  /* 0x000000000e0e7229 */ /* 0x002fcc0000000808 */
[----:B------:R-:W-:-:S08]  /*1c90*/  DFMA R18, R16, R16, R18 ;  /* 0x000000101012722b */ /* 0x000fd00000000012 */
[----:B------:R-:W-:-:S11]  /*1ca0*/  DFMA R14, R14, R14, R18 ;  /* 0x0000000e0e0e722b */ /* 0x000fd60000000012 */
.L_x_12:
[----:B------:R-:W-:Y:S05]  /*1cb0*/  @!P1 BRA `(.L_x_8) ;  /* 0x00000000002c9947 */ /* 0x000fea0003800000 */
[----:B------:R-:W0:Y:S01]  /*1cc0*/  LDC.64 R12, c[0x0][0x380] ;  /* 0x0000e000ff0c7b82 */ /* 0x000e220000000a00 */
[----:B------:R-:W-:-:S07]  /*1cd0*/  IMAD.MOV R18, RZ, RZ, -R6 ;  /* 0x000000ffff127224 */ /* 0x000fce00078e0a06 */
.L_x_13:
[----:B0-----:R-:W-:-:S06]  /*1ce0*/  IMAD.WIDE R6, R2, 0x4, R12 ;  /* 0x0000000402067825 */ /* 0x001fcc00078e020c */
[----:B------:R-:W2:Y:S01]  /*1cf0*/  LDG.E R6, desc[UR6][R6.64] ;  /* 0x0000000606067981 */ /* 0x000ea2000c1e1900 */
[----:B------:R-:W-:Y:S02]  /*1d00*/  VIADD R18, R18, 0x1 ;  /* 0x0000000112127836 */ /* 0x000fe40000000000 */
[----:B------:R-:W-:-:S03]  /*1d10*/  VIADD R2, R2, 0x1 ;  /* 0x0000000102027836 */ /* 0x000fc60000000000 */
[----:B------:R-:W-:Y:S01]  /*1d20*/  ISETP.NE.AND P0, PT, R18, RZ, PT ;  /* 0x000000ff1200720c */ /* 0x000fe20003f05270 */
[----:B--2---:R-:W0:Y:S02]  /*1d30*/  I2F.F64 R16, R6 ;  /* 0x0000000600107312 */ /* 0x004e240000201c00 */
[----:B0-----:R-:W-:-:S08]  /*1d40*/  DADD R16, R16, -R8 ;  /* 0x0000000010107229 */ /* 0x001fd00000000808 */
[----:B------:R-:W-:Y:S02]  /*1d50*/  DFMA R14, R16, R16, R14 ;  /* 0x00000010100e722b */ /* 0x000fe4000000000e */
[----:B------:R-:W-:Y:S09]  /*1d60*/  @P0 BRA `(.L_x_13) ;  /* 0xfffffffc00dc0947 */ /* 0x000ff2000383ffff */
.L_x_8:
[----:B------:R-:W0:Y:S01]  /*1d70*/  MUFU.RCP64H R7, R11 ;  /* 0x0000000b00077308 */ /* 0x000e220000001800 */
[----:B------:R-:W-:Y:S01]  /*1d80*/  IMAD.MOV.U32 R6, RZ, RZ, 0x1 ;  /* 0x00000001ff067424 */ /* 0x000fe200078e00ff */
[----:B------:R-:W-:-:S05]  /*1d90*/  FSETP.GEU.AND P1, PT, |R15|, 6.5827683646048100446e-37, PT ;  /* 0x036000000f00780b */ /* 0x000fca0003f2e200 */
        /* <DEDUP_REMOVED lines=12> */
[----:B------:R-:W-:Y:S02]  /*1e60*/  MOV R17, R11 ;  /* 0x0000000b00117202 */ /* 0x000fe40000000f00 */
[----:B------:R-:W-:-:S07]  /*1e70*/  MOV R28, 0x1e90 ;  /* 0x00001e90001c7802 */ /* 0x000fce0000000f00 */
[----:B------:R-:W-:Y:S05]  /*1e80*/  CALL.REL.NOINC `($__internal_0_$__cuda_sm20_div_rn_f64_full) ;  /* 0x0000000800d07944 */ /* 0x000fea0003c00000 */
.L_x_14:
[----:B------:R-:W0:Y:S01]  /*1e90*/  MUFU.RSQ64H R11, R7 ;  /* 0x00000007000b7308 */ /* 0x000e220000001c00 */
[----:B------:R-:W-:Y:S02]  /*1ea0*/  VIADD R10, R7, 0xfcb00000 ;  /* 0xfcb00000070a7836 */ /* 0x000fe40000000000 */
[----:B------:R-:W-:Y:S02]  /*1eb0*/  IMAD.MOV.U32 R18, RZ, RZ, 0x0 ;  /* 0x00000000ff127424 */ /* 0x000fe400078e00ff */
[----:B------:R-:W-:Y:S01]  /*1ec0*/  IMAD.MOV.U32 R19, RZ, RZ, 0x3fd80000 ;  /* 0x3fd80000ff137424 */ /* 0x000fe200078e00ff */
[----:B------:R-:W-:Y:S01]  /*1ed0*/  ISETP.GE.U32.AND P0, PT, R10, 0x7ca00000, PT ;  /* 0x7ca000000a00780c */ /* 0x000fe20003f06070 */
[----:B0-----:R-:W-:-:S08]  /*1ee0*/  DMUL R12, R10, R10 ;  /* 0x0000000a0a0c7228 */ /* 0x001fd00000000000 */
[----:B------:R-:W-:-:S08]  /*1ef0*/  DFMA R12, -R12, R6, 1 ;  /* 0x3ff000000c0c742b */ /* 0x000fd00000000106 */
[----:B------:R-:W-:Y:S02]  /*1f00*/  DFMA R18, R12, R18, 0.5 ;  /* 0x3fe000000c12742b */ /* 0x000fe40000000012 */
[----:B------:R-:W-:-:S08]  /*1f10*/  DMUL R12, R10, R12 ;  /* 0x0000000c0a0c7228 */ /* 0x000fd00000000000 */
[----:B------:R-:W-:-:S08]  /*1f20*/  DFMA R18, R18, R12, R10 ;  /* 0x0000000c1212722b */ /* 0x000fd0000000000a */
[----:B------:R-:W-:Y:S02]  /*1f30*/  DMUL R12, R18, R6 ;  /* 0x00000006120c7228 */ /* 0x000fe40000000000 */
[----:B------:R-:W-:Y:S02]  /*1f40*/  VIADD R17, R19, 0xfff00000 ;  /* 0xfff0000013117836 */ /* 0x000fe40000000000 */
[----:B------:R-:W-:-:S04]  /*1f50*/  IMAD.MOV.U32 R16, RZ, RZ, R18 ;  /* 0x000000ffff107224 */ /* 0x000fc800078e0012 */
[----:B------:R-:W-:-:S08]  /*1f60*/  DFMA R14, R12, -R12, R6 ;  /* 0x8000000c0c0e722b */ /* 0x000fd00000000006 */
[----:B------:R-:W-:Y:S01]  /*1f70*/  DFMA R20, R14, R16, R12 ;  /* 0x000000100e14722b */ /* 0x000fe2000000000c */
[----:B------:R-:W-:Y:S10]  /*1f80*/  @!P0 BRA `(.L_x_15) ;  /* 0x0000000000088947 */ /* 0x000ff40003800000 */
[----:B------:R-:W-:-:S07]  /*1f90*/  MOV R2, 0x1fb0 ;  /* 0x00001fb000027802 */ /* 0x000fce0000000f00 */
[----:B------:R-:W-:Y:S05]  /*1fa0*/  CALL.REL.NOINC `($__internal_1_$__cuda_sm20_dsqrt_rn_f64_mediumpath_v1) ;  /* 0x0000000c00ec7944 */ /* 0x000fea0003c00000 */
.L_x_15:
[----:B------:R-:W-:Y:S01]  /*1fb0*/  UMOV UR4, 0x66666666 ;  /* 0x6666666600047882 */ /* 0x000fe20000000000 */
[----:B------:R-:W-:Y:S02]  /*1fc0*/  UMOV UR5, 0x3fe66666 ;  /* 0x3fe6666600057882 */ /* 0x000fe40000000000 */
[----:B------:R-:W-:-:S06]  /*1fd0*/  DFMA R20, R20, UR4, R8 ;  /* 0x0000000414147c2b */ /* 0x000fcc0008000008 */
[----:B------:R0:W1:Y:S05]  /*1fe0*/  F2I.F64.TRUNC R7, R20 ;  /* 0x0000001400077311 */ /* 0x00006a000030d100 */
.L_x_0:
[----:B------:R-:W2:Y:S02]  /*1ff0*/  LDCU UR4, c[0x0][0x3a0] ;  /* 0x00007400ff0477ac */ /* 0x000ea40008000800 */
[----:B--2---:R-:W-:-:S09]  /*2000*/  UISETP.GE.AND UP0, UPT, UR4, 0x1, UPT ;  /* 0x000000010400788c */ /* 0x004fd2000bf06270 */
[----:B------:R-:W-:Y:S05]  /*2010*/  BRA.U !UP0, `(.L_x_16) ;  /* 0x0000000508247547 */ /* 0x000fea000b800000 */
[----:B------:R-:W-:Y:S01]  /*2020*/  IADD3 R9, PT, PT, R4, 0x1, RZ ;  /* 0x0000000104097810 */ /* 0x000fe20007ffe0ff */
[----:B------:R-:W-:-:S03]  /*2030*/  IMAD.MOV.U32 R2, RZ, RZ, R4 ;  /* 0x000000ffff027224 */ /* 0x000fc600078e0004 */
[----:B------:R-:W-:-:S05]  /*2040*/  VIADDMNMX R9, R4, UR4, R9, !PT ;  /* 0x0000000404097c46 */ /* 0x000fca000f800109 */
[----:B------:R-:W-:Y:S02]  /*2050*/  IMAD.IADD R6, R9, 0x1, -R4 ;  /* 0x0000000109067824 */ /* 0x000fe400078e0a04 */
[----:B------:R-:W-:-:S03]  /*2060*/  IMAD.IADD R9, R4, 0x1, -R9 ;  /* 0x0000000104097824 */ /* 0x000fc600078e0a09 */
[----:B------:R-:W-:Y:S02]  /*2070*/  LOP3.LUT R13, R6, 0xf, RZ, 0xc0, !PT ;  /* 0x0000000f060d7812 */ /* 0x000fe400078ec0ff */
[----:B------:R-:W-:Y:S02]  /*2080*/  ISETP.GT.U32.AND P0, PT, R9, -0x10, PT ;  /* 0xfffffff00900780c */ /* 0x000fe40003f04070 */
[----:B------:R-:W-:-:S11]  /*2090*/  ISETP.NE.AND P1, PT, R13, RZ, PT ;  /* 0x000000ff0d00720c */ /* 0x000fd60003f25270 */
[----:B------:R-:W-:Y:S05]  /*20a0*/  @P0 BRA `(.L_x_17) ;  /* 0x00000000006c0947 */ /* 0x000fea0003800000 */
[----:B------:R-:W2:Y:S01]  /*20b0*/  LDC.64 R10, c[0x0][0x3a8] ;  /* 0x0000ea00ff0a7b82 */ /* 0x000ea20000000a00 */
[----:B------:R-:W-:Y:S01]  /*20c0*/  LOP3.LUT R8, R6, 0xfffffff0, RZ, 0xc0, !PT ;  /* 0xfffffff006087812 */ /* 0x000fe200078ec0ff */
[----:B------:R-:W-:-:S04]  /*20d0*/  IMAD.MOV.U32 R2, RZ, RZ, R4 ;  /* 0x000000ffff027224 */ /* 0x000fc800078e0004 */
[----:B------:R-:W-:Y:S01]  /*20e0*/  IMAD.MOV R12, RZ, RZ, -R8 ;  /* 0x000000ffff0c7224 */ /* 0x000fe200078e0a08 */
[----:B--2---:R-:W-:-:S04]  /*20f0*/  IADD3 R10, P0, PT, R10, 0x20, RZ ;  /* 0x000000200a0a7810 */ /* 0x004fc80007f1e0ff */
[----:B------:R-:W-:-:S09]  /*2100*/  IADD3.X R11, PT, PT, RZ, R11, RZ, P0, !PT ;  /* 0x0000000bff0b7210 */ /* 0x000fd200007fe4ff */
.L_x_18:
[----:B--2---:R-:W-:-:S04]  /*2110*/  IMAD.WIDE R8, R2, 0x4, R10 ;  /* 0x0000000402087825 */ /* 0x004fc800078e020a */
[----:B------:R-:W-:Y:S01]  /*2120*/  VIADD R12, R12, 0x10 ;  /* 0x000000100c0c7836 */ /* 0x000fe20000000000 */
[----:B------:R2:W-:Y:S01]  /*2130*/  STG.E desc[UR6][R8.64+-0x20], RZ ;  /* 0xffffe0ff08007986 */ /* 0x0005e2000c101906 */
[----:B------:R-:W-:-:S03]  /*2140*/  VIADD R2, R2, 0x10 ;  /* 0x0000001002027836 */ /* 0x000fc60000000000 */
[----:B------:R2:W-:Y:S01]  /*2150*/  STG.E desc[UR6][R8.64+-0x1c], RZ ;  /* 0xffffe4ff08007986 */ /* 0x0005e2000c101906 */
[----:B------:R-:W-:-:S03]  /*2160*/  ISETP.NE.AND P0, PT, R12, RZ, PT ;  /* 0x000000ff0c00720c */ /* 0x000fc60003f05270 */
[----:B------:R2:W-:Y:S04]  /*2170*/  STG.E desc[UR6][R8.64+-0x18], RZ ;  /* 0xffffe8ff08007986 */ /* 0x0005e8000c101906 */
        /* <DEDUP_REMOVED lines=12> */
[----:B------:R2:W-:Y:S01]  /*2240*/  STG.E desc[UR6][R8.64+0x1c], RZ ;  /* 0x00001cff08007986 */ /* 0x0005e2000c101906 */
[----:B------:R-:W-:Y:S05]  /*2250*/  @P0 BRA `(.L_x_18) ;  /* 0xfffffffc00ac0947 */ /* 0x000fea000383ffff */
.L_x_17:
[----:B------:R-:W-:Y:S05]  /*2260*/  @!P1 BRA `(.L_x_16) ;  /* 0x0000000000909947 */ /* 0x000fea0003800000 */
[----:B------:R-:W-:Y:S02]  /*2270*/  ISETP.GE.U32.AND P0, PT, R13, 0x8, PT ;  /* 0x000000080d00780c */ /* 0x000fe40003f06070 */
[----:B------:R-:W-:-:S04]  /*2280*/  LOP3.LUT R10, R6, 0x7, RZ, 0xc0, !PT ;  /* 0x00000007060a7812 */ /* 0x000fc800078ec0ff */
[----:B------:R-:W-:-:S07]  /*2290*/  ISETP.NE.AND P1, PT, R10, RZ, PT ;  /* 0x000000ff0a00720c */ /* 0x000fce0003f25270 */
[----:B------:R-:W-:Y:S06]  /*22a0*/  @!P0 BRA `(.L_x_19) ;  /* 0x00000000002c8947 */ /* 0x000fec0003800000 */
[----:B--2---:R-:W2:Y:S02]  /*22b0*/  LDC.64 R8, c[0x0][0x3a8] ;  /* 0x0000ea00ff087b82 */ /* 0x004ea40000000a00 */
[----:B--2---:R-:W-:-:S04]  /*22c0*/  IMAD.WIDE R8, R2, 0x4, R8 ;  /* 0x0000000402087825 */ /* 0x004fc800078e0208 */
[----:B------:R-:W-:Y:S01]  /*22d0*/  VIADD R2, R2, 0x8 ;  /* 0x0000000802027836 */ /* 0x000fe20000000000 */
[----:B------:R3:W-:Y:S04]  /*22e0*/  STG.E desc[UR6][R8.64], RZ ;  /* 0x000000ff08007986 */ /* 0x0007e8000c101906 */
[----:B------:R3:W-:Y:S04]  /*22f0*/  STG.E desc[UR6][R8.64+0x4], RZ ;  /* 0x000004ff08007986 */ /* 0x0007e8000c101906 */
[----:B------:R3:W-:Y:S04]  /*2300*/  STG.E desc[UR6][R8.64+0x8], RZ ;  /* 0x000008ff08007986 */ /* 0x0007e8000c101906 */
[----:B------:R3:W-:Y:S04]  /*2310*/  STG.E desc[UR6][R8.64+0xc], RZ ;  /* 0x00000cff08007986 */ /* 0x0007e8000c101906 */
[----:B------:R3:W-:Y:S04]  /*2320*/  STG.E desc[UR6][R8.64+0x10], RZ ;  /* 0x000010ff08007986 */ /* 0x0007e8000c101906 */
[----:B------:R3:W-:Y:S04]  /*2330*/  STG.E desc[UR6][R8.64+0x14], RZ ;  /* 0x000014ff08007986 */ /* 0x0007e8000c101906 */
[----:B------:R3:W-:Y:S04]  /*2340*/  STG.E desc[UR6][R8.64+0x18], RZ ;  /* 0x000018ff08007986 */ /* 0x0007e8000c101906 */
[----:B------:R3:W-:Y:S02]  /*2350*/  STG.E desc[UR6][R8.64+0x1c], RZ ;  /* 0x00001cff08007986 */ /* 0x0007e4000c101906 */
.L_x_19:
[----:B------:R-:W-:Y:S05]  /*2360*/  @!P1 BRA `(.L_x_16) ;  /* 0x0000000000509947 */ /* 0x000fea0003800000 */
[----:B------:R-:W-:Y:S02]  /*2370*/  ISETP.GE.U32.AND P0, PT, R10, 0x4, PT ;  /* 0x000000040a00780c */ /* 0x000fe40003f06070 */
[----:B------:R-:W-:-:S04]  /*2380*/  LOP3.LUT R6, R6, 0x3, RZ, 0xc0, !PT ;  /* 0x0000000306067812 */ /* 0x000fc800078ec0ff */
[----:B------:R-:W-:-:S07]  /*2390*/  ISETP.NE.AND P1, PT, R6, RZ, PT ;  /* 0x000000ff0600720c */ /* 0x000fce0003f25270 */
[----:B------:R-:W-:Y:S06]  /*23a0*/  @!P0 BRA `(.L_x_20) ;  /* 0x00000000001c8947 */ /* 0x000fec0003800000 */
[----:B--23--:R-:W2:Y:S02]  /*23b0*/  LDC.64 R8, c[0x0][0x3a8] ;  /* 0x0000ea00ff087b82 */ /* 0x00cea40000000a00 */
[----:B--2---:R-:W-:-:S04]  /*23c0*/  IMAD.WIDE R8, R2, 0x4, R8 ;  /* 0x0000000402087825 */ /* 0x004fc800078e0208 */
[----:B------:R-:W-:Y:S01]  /*23d0*/  VIADD R2, R2, 0x4 ;  /* 0x0000000402027836 */ /* 0x000fe20000000000 */
[----:B------:R4:W-:Y:S04]  /*23e0*/  STG.E desc[UR6][R8.64], RZ ;  /* 0x000000ff08007986 */ /* 0x0009e8000c101906 */
[----:B------:R4:W-:Y:S04]  /*23f0*/  STG.E desc[UR6][R8.64+0x4], RZ ;  /* 0x000004ff08007986 */ /* 0x0009e8000c101906 */
[----:B------:R4:W-:Y:S04]  /*2400*/  STG.E desc[UR6][R8.64+0x8], RZ ;  /* 0x000008ff08007986 */ /* 0x0009e8000c101906 */
[----:B------:R4:W-:Y:S02]  /*2410*/  STG.E desc[UR6][R8.64+0xc], RZ ;  /* 0x00000cff08007986 */ /* 0x0009e4000c101906 */
.L_x_20:
[----:B------:R-:W-:Y:S05]  /*2420*/  @!P1 BRA `(.L_x_16) ;  /* 0x0000000000209947 */ /* 0x000fea0003800000 */
[----:B------:R-:W0:Y:S01]  /*2430*/  LDC.64 R10, c[0x0][0x3a8] ;  /* 0x0000ea00ff0a7b82 */ /* 0x000e220000000a00 */
[----:B------:R-:W-:-:S07]  /*2440*/  IMAD.MOV R6, RZ, RZ, -R6 ;  /* 0x000000ffff067224 */ /* 0x000fce00078e0a06 */
.L_x_21:
[----:B0-234-:R-:W-:Y:S01]  /*2450*/  IMAD.WIDE R8, R2, 0x4, R10 ;  /* 0x0000000402087825 */ /* 0x01dfe200078e020a */
[----:B------:R-:W-:-:S03]  /*2460*/  IADD3 R6, PT, PT, R6, 0x1, RZ ;  /* 0x0000000106067810 */ /* 0x000fc60007ffe0ff */
[----:B------:R-:W-:Y:S01]  /*2470*/  VIADD R2, R2, 0x1 ;  /* 0x0000000102027836 */ /* 0x000fe20000000000 */
[----:B------:R0:W-:Y:S01]  /*2480*/  STG.E desc[UR6][R8.64], RZ ;  /* 0x000000ff08007986 */ /* 0x0001e2000c101906 */
[----:B------:R-:W-:-:S13]  /*2490*/  ISETP.NE.AND P0, PT, R6, RZ, PT ;  /* 0x000000ff0600720c */ /* 0x000fda0003f05270 */
[----:B------:R-:W-:Y:S05]  /*24a0*/  @P0 BRA `(.L_x_21) ;  /* 0xfffffffc00e80947 */ /* 0x000fea000383ffff */
.L_x_16:
[----:B------:R-:W5:Y:S01]  /*24b0*/  LDC R6, c[0x0][0x394] ;  /* 0x0000e500ff067b82 */ /* 0x000f620000000800 */
[----:B------:R-:W-:-:S07]  /*24c0*/  IMAD.IADD R3, R3, 0x1, R0 ;  /* 0x0000000103037824 */ /* 0x000fce00078e0200 */
[----:B------:R-:W1:Y:S01]  /*24d0*/  LDC R12, c[0x0][0x38c] ;  /* 0x0000e300ff0c7b82 */ /* 0x000e620000000800 */
[----:B-----5:R-:W-:-:S04]  /*24e0*/  LEA.HI R2, R6, R6, RZ, 0x1 ;  /* 0x0000000606027211 */ /* 0x020fc800078f08ff */
[----:B------:R-:W-:-:S05]  /*24f0*/  SHF.R.S32.HI R11, RZ, 0x1, R2 ;  /* 0x00000001ff0b7819 */ /* 0x000fca0000011402 */
[----:B------:R-:W-:-:S04]  /*2500*/  IMAD.MOV R0, RZ, RZ, -R11 ;  /* 0x000000ffff007224 */ /* 0x000fc800078e0a0b */
[----:B-1----:R-:W-:-:S05]  /*2510*/  IMAD R0, R12, R0, R3 ;  /* 0x000000000c007224 */ /* 0x002fca00078e0203 */
[----:B------:R-:W-:-:S13]  /*2520*/  ISETP.GE.AND P0, PT, R5, R0, PT ;  /* 0x000000000500720c */ /* 0x000fda0003f06270 */
[----:B------:R-:W-:Y:S05]  /*2530*/  @P0 EXIT ;  /* 0x000000000000094d */ /* 0x000fea0003800000 */
[-C--:B------:R-:W-:Y:S01]  /*2540*/  LOP3.LUT R10, RZ, R12.reuse, RZ, 0x33, !PT ;  /* 0x0000000cff0a7212 */ /* 0x080fe200078e33ff */
[C-C-:B0-234-:R-:W-:Y:S02]  /*2550*/  IMAD R8, R11.reuse, R12, R11.reuse ;  /* 0x0000000c0b087224 */ /* 0x15dfe400078e020b */
[C---:B------:R-:W-:Y:S02]  /*2560*/  IMAD.IADD R9, R12.reuse, 0x1, -R11 ;  /* 0x000000010c097824 */ /* 0x040fe400078e0a0b */
[----:B------:R-:W-:Y:S01]  /*2570*/  IMAD R10, R11, R10, RZ ;  /* 0x0000000a0b0a7224 */ /* 0x000fe200078e02ff */
[----:B------:R-:W-:Y:S01]  /*2580*/  MOV R11, RZ ;  /* 0x000000ff000b7202 */ /* 0x000fe20000000f00 */
[----:B------:R-:W-:-:S07]  /*2590*/  IMAD.IADD R6, R12, 0x1, -R6 ;  /* 0x000000010c067824 */ /* 0x000fce00078e0a06 */
.L_x_25:
[----:B------:R-:W0:Y:S02]  /*25a0*/  LDC.64 R2, c[0x0][0x380] ;  /* 0x0000e000ff027b82 */ /* 0x000e240000000a00 */
[----:B0-----:R-:W-:-:S05]  /*25b0*/  IMAD.WIDE R12, R5, 0x4, R2 ;  /* 0x00000004050c7825 */ /* 0x001fca00078e0202 */
[----:B------:R-:W2:Y:S02]  /*25c0*/  LDG.E R20, desc[UR6][R12.64] ;  /* 0x000000060c147981 */ /* 0x000ea4000c1e1900 */
[----:B--2---:R-:W-:-:S13]  /*25d0*/  ISETP.GT.AND P0, PT, R20, R7, PT ;  /* 0x000000071400720c */ /* 0x004fda0003f04270 */
[----:B------:R-:W-:Y:S05]  /*25e0*/  @!P0 BRA `(.L_x_22) ;  /* 0x0000000000808947 */ /* 0x000fea0003800000 */
[--C-:B------:R-:W-:Y:S01]  /*25f0*/  IMAD.IADD R12, R10, 0x1, R5.reuse ;  /* 0x000000010a0c7824 */ /* 0x100fe200078e0205 */
[----:B------:R-:W-:Y:S01]  /*2600*/  PLOP3.LUT P0, PT, PT, PT, PT, 0x8, 0x80 ;  /* 0x000000000080781c */ /* 0x000fe20003f0e170 */
[----:B------:R-:W-:Y:S02]  /*2610*/  IMAD.IADD R19, R8, 0x1, R5 ;  /* 0x0000000108137824 */ /* 0x000fe400078e0205 */
[----:B------:R-:W-:-:S03]  /*2620*/  IMAD.MOV.U32 R14, RZ, RZ, RZ ;  /* 0x000000ffff0e7224 */ /* 0x000fc600078e00ff */
[----:B------:R-:W-:-:S13]  /*2630*/  ISETP.GT.AND P1, PT, R12, R19, PT ;  /* 0x000000130c00720c */ /* 0x000fda0003f24270 */
[----:B------:R-:W-:Y:S05]  /*2640*/  @P1 BRA `(.L_x_23) ;  /* 0x00000000004c1947 */ /* 0x000fea0003800000 */
[----:B------:R-:W0:Y:S01]  /*2650*/  LDC R21, c[0x0][0x394] ;  /* 0x0000e500ff157b82 */ /* 0x000e220000000800 */
[----:B------:R-:W-:Y:S02]  /*2660*/  HFMA2 R14, -RZ, RZ, 0, 0 ;  /* 0x00000000ff0e7431 */ /* 0x000fe400000001ff */
[----:B------:R-:W-:Y:S02]  /*2670*/  IMAD.MOV.U32 R15, RZ, RZ, R12 ;  /* 0x000000ffff0f7224 */ /* 0x000fe400078e000c */
[----:B------:R-:W-:-:S07]  /*2680*/  IMAD.MOV.U32 R16, RZ, RZ, RZ ;  /* 0x000000ffff107224 */ /* 0x000fce00078e00ff */
.L_x_24:
[----:B------:R-:W-:-:S06]  /*2690*/  IMAD.WIDE R12, R15, 0x4, R2 ;  /* 0x000000040f0c7825 */ /* 0x000fcc00078e0202 */
[----:B------:R-:W2:Y:S01]  /*26a0*/  LDG.E R13, desc[UR6][R12.64] ;  /* 0x000000060c0d7981 */ /* 0x000ea2000c1e1900 */
[----:B------:R-:W-:Y:S02]  /*26b0*/  VIADD R16, R16, 0x1 ;  /* 0x0000000110107836 */ /* 0x000fe40000000000 */
[----:B------:R-:W-:-:S03]  /*26c0*/  VIADD R17, R14, 0x1 ;  /* 0x000000010e117836 */ /* 0x000fc60000000000 */
[----:B0-----:R-:W-:-:S04]  /*26d0*/  ISETP.NE.AND P1, PT, R16, R21, PT ;  /* 0x000000151000720c */ /* 0x001fc80003f25270 */
[----:B------:R-:W-:Y:S02]  /*26e0*/  SEL R18, R6, RZ, !P1 ;  /* 0x000000ff06127207 */ /* 0x000fe40004800000 */
[----:B------:R-:W-:Y:S02]  /*26f0*/  SEL R16, R16, RZ, P1 ;  /* 0x000000ff10107207 */ /* 0x000fe40000800000 */
[----:B------:R-:W-:-:S04]  /*2700*/  IADD3 R15, PT, PT, R15, 0x1, R18 ;  /* 0x000000010f0f7810 */ /* 0x000fc80007ffe012 */
[----:B------:R-:W-:Y:S02]  /*2710*/  ISETP.GT.AND P2, PT, R15, R19, PT ;  /* 0x000000130f00720c */ /* 0x000fe40003f44270 */
[C---:B--2---:R-:W-:Y:S02]  /*2720*/  ISETP.GT.AND P0, PT, R13.reuse, RZ, PT ;  /* 0x000000ff0d00720c */ /* 0x044fe40003f04270 */
[----:B------:R-:W-:-:S11]  /*2730*/  ISETP.LE.AND P3, PT, R13, R20, PT ;  /* 0x000000140d00720c */ /* 0x000fd60003f63270 */
[----:B------:R-:W-:-:S04]  /*2740*/  @!P0 IMAD.MOV R17, RZ, RZ, R14 ;  /* 0x000000ffff118224 */ /* 0x000fc800078e020e */
[----:B------:R-:W-:Y:S01]  /*2750*/  IMAD.MOV.U32 R14, RZ, RZ, R17 ;  /* 0x000000ffff0e7224 */ /* 0x000fe200078e0011 */
[----:B------:R-:W-:Y:S06]  /*2760*/  @!P2 BRA P3, `(.L_x_24) ;  /* 0xfffffffc00c8a947 */ /* 0x000fec000183ffff */
[----:B------:R-:W-:-:S13]  /*2770*/  ISETP.GT.AND P0, PT, R13, R20, PT ;  /* 0x000000140d00720c */ /* 0x000fda0003f04270 */
.L_x_23:
[----:B------:R-:W0:Y:S02]  /*2780*/  LDC R3, c[0x0][0x39c] ;  /* 0x0000e700ff037b82 */ /* 0x000e240000000800 */
[----:B0-----:R-:W-:-:S13]  /*2790*/  ISETP.LT.OR P0, PT, R14, R3, P0 ;  /* 0x000000030e00720c */ /* 0x001fda0000701670 */
[----:B------:R-:W0:Y:S01]  /*27a0*/  @!P0 LDC.64 R2, c[0x0][0x3a8] ;  /* 0x0000ea00ff028b82 */ /* 0x000e220000000a00 */
[----:B------:R-:W-:Y:S01]  /*27b0*/  @!P0 IADD3 R13, PT, PT, R4, R11, RZ ;  /* 0x0000000b040d8210 */ /* 0x000fe20007ffe0ff */
[----:B------:R-:W-:-:S04]  /*27c0*/  @!P0 VIADD R11, R11, 0x1 ;  /* 0x000000010b0b8836 */ /* 0x000fc80000000000 */
[----:B0-----:R-:W-:-:S05]  /*27d0*/  @!P0 IMAD.WIDE R2, R13, 0x4, R2 ;  /* 0x000000040d028825 */ /* 0x001fca00078e0202 */
[----:B------:R0:W-:Y:S02]  /*27e0*/  @!P0 STG.E desc[UR6][R2.64], R5 ;  /* 0x0000000502008986 */ /* 0x0001e4000c101906 */
.L_x_22:
[----:B------:R-:W1:Y:S01]  /*27f0*/  LDC R16, c[0x0][0x38c] ;  /* 0x0000e300ff107b82 */ /* 0x000e620000000800 */
[----:B------:R-:W-:-:S05]  /*2800*/  VIADD R13, R5, 0x1 ;  /* 0x00000001050d7836 */ /* 0x000fca0000000000 */
[----:B------:R-:W-:Y:S02]  /*2810*/  ISETP.GE.AND P2, PT, R13, RZ, PT ;  /* 0x000000ff0d00720c */ /* 0x000fe40003f46270 */
[----:B-1----:R-:W-:-:S04]  /*2820*/  IABS R15, R16 ;  /* 0x00000010000f7213 */ /* 0x002fc80000000000 */
[----:B------:R-:W1:Y:S08]  /*2830*/  I2F.RP R12, R15 ;  /* 0x0000000f000c7306 */ /* 0x000e700000209400 */
[----:B-1----:R-:W0:Y:S02]  /*2840*/  MUFU.RCP R12, R12 ;  /* 0x0000000c000c7308 */ /* 0x002e240000001000 */
[----:B0-----:R-:W-:-:S02]  /*2850*/  VIADD R2, R12, 0xffffffe ;  /* 0x0ffffffe0c027836 */ /* 0x001fc40000000000 */
[----:B------:R-:W0:Y:S04]  /*2860*/  LDC R12, c[0x0][0x394] ;  /* 0x0000e500ff0c7b82 */ /* 0x000e280000000800 */
[----:B------:R1:W2:Y:S02]  /*2870*/  F2I.FTZ.U32.TRUNC.NTZ R3, R2 ;  /* 0x0000000200037305 */ /* 0x0002a4000021f000 */
[----:B-1----:R-:W-:Y:S01]  /*2880*/  MOV R2, RZ ;  /* 0x000000ff00027202 */ /* 0x002fe20000000f00 */
[----:B--2---:R-:W-:-:S04]  /*2890*/  IMAD.MOV R14, RZ, RZ, -R3 ;  /* 0x000000ffff0e7224 */ /* 0x004fc800078e0a03 */
[----:B------:R-:W-:Y:S01]  /*28a0*/  IMAD R17, R14, R15, RZ ;  /* 0x0000000f0e117224 */ /* 0x000fe200078e02ff */
[----:B------:R-:W-:-:S03]  /*28b0*/  IABS R14, R13 ;  /* 0x0000000d000e7213 */ /* 0x000fc60000000000 */
[----:B------:R-:W-:-:S06]  /*28c0*/  IMAD.HI.U32 R3, R3, R17, R2 ;  /* 0x0000001103037227 */ /* 0x000fcc00078e0002 */
[----:B------:R-:W-:-:S04]  /*28d0*/  IMAD.HI.U32 R3, R3, R14, RZ ;  /* 0x0000000e03037227 */ /* 0x000fc800078e00ff */
[----:B------:R-:W-:-:S04]  /*28e0*/  IMAD.MOV R3, RZ, RZ, -R3 ;  /* 0x000000ffff037224 */ /* 0x000fc800078e0a03 */
[----:B------:R-:W-:-:S05]  /*28f0*/  IMAD R2, R15, R3, R14 ;  /* 0x000000030f027224 */ /* 0x000fca00078e020e */
[----:B------:R-:W-:-:S13]  /*2900*/  ISETP.GT.U32.AND P0, PT, R15, R2, PT ;  /* 0x000000020f00720c */ /* 0x000fda0003f04070 */
[----:B------:R-:W-:Y:S01]  /*2910*/  @!P0 IMAD.IADD R2, R2, 0x1, -R15 ;  /* 0x0000000102028824 */ /* 0x000fe200078e0a0f */
[----:B------:R-:W-:-:S04]  /*2920*/  ISETP.NE.AND P0, PT, R16, RZ, PT ;  /* 0x000000ff1000720c */ /* 0x000fc80003f05270 */
[----:B------:R-:W-:-:S13]  /*2930*/  ISETP.GT.U32.AND P1, PT, R15, R2, PT ;  /* 0x000000020f00720c */ /* 0x000fda0003f24070 */
[----:B------:R-:W-:-:S04]  /*2940*/  @!P1 IMAD.IADD R2, R2, 0x1, -R15 ;  /* 0x0000000102029824 */ /* 0x000fc800078e0a0f */
[----:B------:R-:W-:Y:S01]  /*2950*/  @!P2 IMAD.MOV R2, RZ, RZ, -R2 ;  /* 0x000000ffff02a224 */ /* 0x000fe200078e0a02 */
[----:B------:R-:W-:-:S04]  /*2960*/  @!P0 LOP3.LUT R2, RZ, R16, RZ, 0x33, !PT ;  /* 0x00000010ff028212 */ /* 0x000fc800078e33ff */
[----:B------:R-:W-:-:S13]  /*2970*/  ISETP.NE.AND P0, PT, R2, R9, PT ;  /* 0x000000090200720c */ /* 0x000fda0003f05270 */
[----:B0-----:R-:W-:-:S04]  /*2980*/  @!P0 IADD3 R13, PT, PT, R5, R12, RZ ;  /* 0x0000000c050d8210 */ /* 0x001fc80007ffe0ff */
[----:B------:R-:W-:Y:S01]  /*2990*/  ISETP.GE.AND P0, PT, R13, R0, PT ;  /* 0x000000000d00720c */ /* 0x000fe20003f06270 */
[----:B------:R-:W-:-:S12]  /*29a0*/  IMAD.MOV.U32 R5, RZ, RZ, R13 ;  /* 0x000000ffff057224 */ /* 0x000fd800078e000d */
[----:B------:R-:W-:Y:S05]  /*29b0*/  @!P0 BRA `(.L_x_25) ;  /* 0xfffffff800f88947 */ /* 0x000fea000383ffff */
[----:B------:R-:W-:Y:S05]  /*29c0*/  EXIT ;  /* 0x000000000000794d */ /* 0x000fea0003800000 */
        .weak           $__internal_0_$__cuda_sm20_div_rn_f64_full
        .type           $__internal_0_$__cuda_sm20_div_rn_f64_full,@function
        .size           $__internal_0_$__cuda_sm20_div_rn_f64_full,($__internal_1_$__cuda_sm20_dsqrt_rn_f64_mediumpath_v1 - $__internal_0_$__cuda_sm20_div_rn_f64_full)
$__internal_0_$__cuda_sm20_div_rn_f64_full:
[C---:B------:R-:W-:Y:S01]  /*29d0*/  FSETP.GEU.AND P0, PT, |R17|.reuse, 1.469367938527859385e-39, PT ;  /* 0x001000001100780b */ /* 0x040fe20003f0e200 */
[----:B------:R-:W-:Y:S01]  /*29e0*/  IMAD.MOV.U32 R20, RZ, RZ, 0x1 ;  /* 0x00000001ff147424 */ /* 0x000fe200078e00ff */
[C---:B------:R-:W-:Y:S01]  /*29f0*/  LOP3.LUT R18, R17.reuse, 0x800fffff, RZ, 0xc0, !PT ;  /* 0x800fffff11127812 */ /* 0x040fe200078ec0ff */
[----:B------:R-:W-:Y:S01]  /*2a00*/  IMAD.MOV.U32 R26, RZ, RZ, 0x1ca00000 ;  /* 0x1ca00000ff1a7424 */ /* 0x000fe200078e00ff */
[----:B------:R-:W-:Y:S01]  /*2a10*/  LOP3.LUT R24, R17, 0x7ff00000, RZ, 0xc0, !PT ;  /* 0x7ff0000011187812 */ /* 0x000fe200078ec0ff */
[----:B------:R-:W-:Y:S01]  /*2a20*/  IMAD.MOV.U32 R12, RZ, RZ, R14 ;  /* 0x000000ffff0c7224 */ /* 0x000fe200078e000e */
[----:B------:R-:W-:Y:S01]  /*2a30*/  LOP3.LUT R19, R18, 0x3ff00000, RZ, 0xfc, !PT ;  /* 0x3ff0000012137812 */ /* 0x000fe200078efcff */
[----:B------:R-:W-:Y:S01]  /*2a40*/  IMAD.MOV.U32 R18, RZ, RZ, R16 ;  /* 0x000000ffff127224 */ /* 0x000fe200078e0010 */
[----:B------:R-:W-:-:S04]  /*2a50*/  LOP3.LUT R27, R15, 0x7ff00000, RZ, 0xc0, !PT ;  /* 0x7ff000000f1b7812 */ /* 0x000fc800078ec0ff */
[----:B------:R-:W-:Y:S01]  /*2a60*/  ISETP.GE.U32.AND P2, PT, R27, R24, PT ;  /* 0x000000181b00720c */ /* 0x000fe20003f46070 */
[----:B------:R-:W-:Y:S01]  /*2a70*/  @!P0 DMUL R18, R16, 8.98846567431157953865e+307 ;  /* 0x7fe0000010128828 */ /* 0x000fe20000000000 */
[----:B------:R-:W-:Y:S02]  /*2a80*/  MOV R25, R27 ;  /* 0x0000001b00197202 */ /* 0x000fe40000000f00 */
[----:B------:R-:W-:Y:S02]  /*2a90*/  SEL R13, R26, 0x63400000, !P2 ;  /* 0x634000001a0d7807 */ /* 0x000fe40005000000 */
[----:B------:R-:W-:Y:S01]  /*2aa0*/  FSETP.GEU.AND P2, PT, |R15|, 1.469367938527859385e-39, PT ;  /* 0x001000000f00780b */ /* 0x000fe20003f4e200 */
[----:B------:R-:W0:Y:S01]  /*2ab0*/  MUFU.RCP64H R21, R19 ;  /* 0x0000001300157308 */ /* 0x000e220000001800 */
[----:B------:R-:W-:Y:S01]  /*2ac0*/  LOP3.LUT R13, R13, 0x800fffff, R15, 0xf8, !PT ;  /* 0x800fffff0d0d7812 */ /* 0x000fe200078ef80f */
[----:B0-----:R-:W-:-:S08]  /*2ad0*/  DFMA R6, R20, -R18, 1 ;  /* 0x3ff000001406742b */ /* 0x001fd00000000812 */
[----:B------:R-:W-:-:S08]  /*2ae0*/  DFMA R6, R6, R6, R6 ;  /* 0x000000060606722b */ /* 0x000fd00000000006 */
[----:B------:R-:W-:-:S08]  /*2af0*/  DFMA R20, R20, R6, R20 ;  /* 0x000000061414722b */ /* 0x000fd00000000014 */
[----:B------:R-:W-:-:S08]  /*2b00*/  DFMA R6, R20, -R18, 1 ;  /* 0x3ff000001406742b */ /* 0x000fd00000000812 */
[----:B------:R-:W-:Y:S01]  /*2b10*/  DFMA R6, R20, R6, R20 ;  /* 0x000000061406722b */ /* 0x000fe20000000014 */
[----:B------:R-:W-:Y:S10]  /*2b20*/  @P2 BRA `(.L_x_26) ;  /* 0x0000000000202947 */ /* 0x000ff40003800000 */
[----:B------:R-:W-:-:S04]  /*2b30*/  LOP3.LUT R20, R17, 0x7ff00000, RZ, 0xc0, !PT ;  /* 0x7ff0000011147812 */ /* 0x000fc800078ec0ff */
[----:B------:R-:W-:Y:S01]  /*2b40*/  ISETP.GE.U32.AND P2, PT, R27, R20, PT ;  /* 0x000000141b00720c */ /* 0x000fe20003f46070 */
[----:B------:R-:W-:-:S03]  /*2b50*/  IMAD.MOV.U32 R20, RZ, RZ, RZ ;  /* 0x000000ffff147224 */ /* 0x000fc600078e00ff */
[----:B------:R-:W-:-:S04]  /*2b60*/  SEL R21, R26, 0x63400000, !P2 ;  /* 0x634000001a157807 */ /* 0x000fc80005000000 */
[----:B------:R-:W-:-:S04]  /*2b70*/  LOP3.LUT R21, R21, 0x80000000, R15, 0xf8, !PT ;  /* 0x8000000015157812 */ /* 0x000fc800078ef80f */
[----:B------:R-:W-:-:S06]  /*2b80*/  LOP3.LUT R21, R21, 0x100000, RZ, 0xfc, !PT ;  /* 0x0010000015157812 */ /* 0x000fcc00078efcff */
[----:B------:R-:W-:-:S10]  /*2b90*/  DFMA R12, R12, 2, -R20 ;  /* 0x400000000c0c782b */ /* 0x000fd40000000814 */
[----:B------:R-:W-:-:S07]  /*2ba0*/  LOP3.LUT R25, R13, 0x7ff00000, RZ, 0xc0, !PT ;  /* 0x7ff000000d197812 */ /* 0x000fce00078ec0ff */
.L_x_26:
[----:B------:R-:W-:Y:S01]  /*2bb0*/  @!P0 LOP3.LUT R24, R19, 0x7ff00000, RZ, 0xc0, !PT ;  /* 0x7ff0000013188812 */ /* 0x000fe200078ec0ff */
[----:B------:R-:W-:Y:S01]  /*2bc0*/  VIADD R22, R25, 0xffffffff ;  /* 0xffffffff19167836 */ /* 0x000fe20000000000 */
[----:B------:R-:W-:-:S03]  /*2bd0*/  DMUL R20, R6, R12 ;  /* 0x0000000c06147228 */ /* 0x000fc60000000000 */
[----:B------:R-:W-:Y:S01]  /*2be0*/  VIADD R29, R24, 0xffffffff ;  /* 0xffffffff181d7836 */ /* 0x000fe20000000000 */
[----:B------:R-:W-:-:S04]  /*2bf0*/  ISETP.GT.U32.AND P0, PT, R22, 0x7feffffe, PT ;  /* 0x7feffffe1600780c */ /* 0x000fc80003f04070 */
[----:B------:R-:W-:Y:S01]  /*2c00*/  ISETP.GT.U32.OR P0, PT, R29, 0x7feffffe, P0 ;  /* 0x7feffffe1d00780c */ /* 0x000fe20000704470 */
[----:B------:R-:W-:-:S08]  /*2c10*/  DFMA R22, R20, -R18, R12 ;  /* 0x800000121416722b */ /* 0x000fd0000000000c */
[----:B------:R-:W-:-:S04]  /*2c20*/  DFMA R22, R6, R22, R20 ;  /* 0x000000160616722b */ /* 0x000fc80000000014 */
[----:B------:R-:W-:Y:S07]  /*2c30*/  @P0 BRA `(.L_x_27) ;  /* 0x00000000006c0947 */ /* 0x000fee0003800000 */
[----:B------:R-:W-:-:S04]  /*2c40*/  LOP3.LUT R14, R17, 0x7ff00000, RZ, 0xc0, !PT ;  /* 0x7ff00000110e7812 */ /* 0x000fc800078ec0ff */
[CC--:B------:R-:W-:Y:S02]  /*2c50*/  VIADDMNMX R6, R27.reuse, -R14.reuse, 0xb9600000, !PT ;  /* 0xb96000001b067446 */ /* 0x0c0fe4000780090e */
[----:B------:R-:W-:Y:S01]  /*2c60*/  ISETP.GE.U32.AND P0, PT, R27, R14, PT ;  /* 0x0000000e1b00720c */ /* 0x000fe20003f06070 */
[----:B------:R-:W-:Y:S01]  /*2c70*/  IMAD.MOV.U32 R14, RZ, RZ, RZ ;  /* 0x000000ffff0e7224 */ /* 0x000fe200078e00ff */
[----:B------:R-:W-:Y:S02]  /*2c80*/  VIMNMX R6, PT, PT, R6, 0x46a00000, PT ;  /* 0x46a0000006067848 */ /* 0x000fe40003fe0100 */
[----:B------:R-:W-:-:S04]  /*2c90*/  SEL R7, R26, 0x63400000, !P0 ;  /* 0x634000001a077807 */ /* 0x000fc80004000000 */
[----:B------:R-:W-:-:S05]  /*2ca0*/  IADD3 R20, PT, PT, -R7, R6, RZ ;  /* 0x0000000607147210 */ /* 0x000fca0007ffe1ff */
[----:B------:R-:W-:-:S06]  /*2cb0*/  VIADD R15, R20, 0x7fe00000 ;  /* 0x7fe00000140f7836 */ /* 0x000fcc0000000000 */
[----:B------:R-:W-:-:S10]  /*2cc0*/  DMUL R6, R22, R14 ;  /* 0x0000000e16067228 */ /* 0x000fd40000000000 */
[----:B------:R-:W-:-:S13]  /*2cd0*/  FSETP.GTU.AND P0, PT, |R7|, 1.469367938527859385e-39, PT ;  /* 0x001000000700780b */ /* 0x000fda0003f0c200 */
[----:B------:R-:W-:Y:S05]  /*2ce0*/  @P0 BRA `(.L_x_28) ;  /* 0x0000000000940947 */ /* 0x000fea0003800000 */
[----:B------:R-:W-:Y:S01]  /*2cf0*/  DFMA R12, R22, -R18, R12 ;  /* 0x80000012160c722b */ /* 0x000fe2000000000c */
[----:B------:R-:W-:-:S09]  /*2d00*/  IMAD.MOV.U32 R14, RZ, RZ, RZ ;  /* 0x000000ffff0e7224 */ /* 0x000fd200078e00ff */
[C---:B------:R-:W-:Y:S02]  /*2d10*/  FSETP.NEU.AND P0, PT, R13.reuse, RZ, PT ;  /* 0x000000ff0d00720b */ /* 0x040fe40003f0d000 */
[----:B------:R-:W-:-:S04]  /*2d20*/  LOP3.LUT R17, R13, 0x80000000, R17, 0x48, !PT ;  /* 0x800000000d117812 */ /* 0x000fc800078e4811 */
[----:B------:R-:W-:-:S07]  /*2d30*/  LOP3.LUT R15, R17, R15, RZ, 0xfc, !PT ;  /* 0x0000000f110f7212 */ /* 0x000fce00078efcff */
[----:B------:R-:W-:Y:S05]  /*2d40*/  @!P0 BRA `(.L_x_28) ;  /* 0x00000000007c8947 */ /* 0x000fea0003800000 */
[----:B------:R-:W-:Y:S01]  /*2d50*/  IMAD.MOV R13, RZ, RZ, -R20 ;  /* 0x000000ffff0d7224 */ /* 0x000fe200078e0a14 */
[----:B------:R-:W-:Y:S01]  /*2d60*/  MOV R12, RZ ;  /* 0x000000ff000c7202 */ /* 0x000fe20000000f00 */
[----:B------:R-:W-:-:S05]  /*2d70*/  DMUL.RP R14, R22, R14 ;  /* 0x0000000e160e7228 */ /* 0x000fca0000008000 */
[----:B------:R-:W-:-:S05]  /*2d80*/  DFMA R12, R6, -R12, R22 ;  /* 0x8000000c060c722b */ /* 0x000fca0000000016 */
[----:B------:R-:W-:Y:S02]  /*2d90*/  LOP3.LUT R17, R15, R17, RZ, 0x3c, !PT ;  /* 0x000000110f117212 */ /* 0x000fe400078e3cff */
[----:B------:R-:W-:-:S04]  /*2da0*/  IADD3 R12, PT, PT, -R20, -0x43300000, RZ ;  /* 0xbcd00000140c7810 */ /* 0x000fc80007ffe1ff */
[----:B------:R-:W-:-:S04]  /*2db0*/  FSETP.NEU.AND P0, PT, |R13|, R12, PT ;  /* 0x0000000c0d00720b */ /* 0x000fc80003f0d200 */
[----:B------:R-:W-:Y:S02]  /*2dc0*/  FSEL R6, R14, R6, !P0 ;  /* 0x000000060e067208 */ /* 0x000fe40004000000 */
[----:B------:R-:W-:Y:S01]  /*2dd0*/  FSEL R7, R17, R7, !P0 ;  /* 0x0000000711077208 */ /* 0x000fe20004000000 */
[----:B------:R-:W-:Y:S06]  /*2de0*/  BRA `(.L_x_28) ;  /* 0x0000000000547947 */ /* 0x000fec0003800000 */
.L_x_27:
[----:B------:R-:W-:-:S14]  /*2df0*/  DSETP.NAN.AND P0, PT, R14, R14, PT ;  /* 0x0000000e0e00722a */ /* 0x000fdc0003f08000 */
[----:B------:R-:W-:Y:S05]  /*2e00*/  @P0 BRA `(.L_x_29) ;  /* 0x0000000000440947 */ /* 0x000fea0003800000 */
[----:B------:R-:W-:-:S14]  /*2e10*/  DSETP.NAN.AND P0, PT, R16, R16, PT ;  /* 0x000000101000722a */ /* 0x000fdc0003f08000 */
[----:B------:R-:W-:Y:S05]  /*2e20*/  @P0 BRA `(.L_x_30) ;  /* 0x0000000000300947 */ /* 0x000fea0003800000 */
[----:B------:R-:W-:Y:S01]  /*2e30*/  ISETP.NE.AND P0, PT, R25, R24, PT ;  /* 0x000000181900720c */ /* 0x000fe20003f05270 */
[----:B------:R-:W-:Y:S02]  /*2e40*/  IMAD.MOV.U32 R6, RZ, RZ, 0x0 ;  /* 0x00000000ff067424 */ /* 0x000fe400078e00ff */
[----:B------:R-:W-:-:S10]  /*2e50*/  IMAD.MOV.U32 R7, RZ, RZ, -0x80000 ;  /* 0xfff80000ff077424 */ /* 0x000fd400078e00ff */
[----:B------:R-:W-:Y:S05]  /*2e60*/  @!P0 BRA `(.L_x_28) ;  /* 0x0000000000348947 */ /* 0x000fea0003800000 */
[----:B------:R-:W-:Y:S02]  /*2e70*/  ISETP.NE.AND P0, PT, R25, 0x7ff00000, PT ;  /* 0x7ff000001900780c */ /* 0x000fe40003f05270 */
[----:B------:R-:W-:Y:S02]  /*2e80*/  LOP3.LUT R7, R15, 0x80000000, R17, 0x48, !PT ;  /* 0x800000000f077812 */ /* 0x000fe400078e4811 */
[----:B------:R-:W-:-:S13]  /*2e90*/  ISETP.EQ.OR P0, PT, R24, RZ, !P0 ;  /* 0x000000ff1800720c */ /* 0x000fda0004702670 */
[----:B------:R-:W-:Y:S01]  /*2ea0*/  @P0 LOP3.LUT R12, R7, 0x7ff00000, RZ, 0xfc, !PT ;  /* 0x7ff00000070c0812 */ /* 0x000fe200078efcff */
[----:B------:R-:W-:Y:S02]  /*2eb0*/  @!P0 IMAD.MOV.U32 R6, RZ, RZ, RZ ;  /* 0x000000ffff068224 */ /* 0x000fe400078e00ff */
[----:B------:R-:W-:Y:S01]  /*2ec0*/  @P0 IMAD.MOV.U32 R6, RZ, RZ, RZ ;  /* 0x000000ffff060224 */ /* 0x000fe200078e00ff */
[----:B------:R-:W-:Y:S01]  /*2ed0*/  @P0 MOV R7, R12 ;  /* 0x0000000c00070202 */ /* 0x000fe20000000f00 */
[----:B------:R-:W-:Y:S06]  /*2ee0*/  BRA `(.L_x_28) ;  /* 0x0000000000147947 */ /* 0x000fec0003800000 */
.L_x_30:
[----:B------:R-:W-:Y:S01]  /*2ef0*/  LOP3.LUT R7, R17, 0x80000, RZ, 0xfc, !PT ;  /* 0x0008000011077812 */ /* 0x000fe200078efcff */
[----:B------:R-:W-:Y:S01]  /*2f00*/  IMAD.MOV.U32 R6, RZ, RZ, R16 ;  /* 0x000000ffff067224 */ /* 0x000fe200078e0010 */
[----:B------:R-:W-:Y:S06]  /*2f10*/  BRA `(.L_x_28) ;  /* 0x0000000000087947 */ /* 0x000fec0003800000 */
.L_x_29:
[----:B------:R-:W-:Y:S01]  /*2f20*/  LOP3.LUT R7, R15, 0x80000, RZ, 0xfc, !PT ;  /* 0x000800000f077812 */ /* 0x000fe200078efcff */
[----:B------:R-:W-:-:S07]  /*2f30*/  IMAD.MOV.U32 R6, RZ, RZ, R14 ;  /* 0x000000ffff067224 */ /* 0x000fce00078e000e */
.L_x_28:
[----:B------:R-:W-:-:S04]  /*2f40*/  IMAD.MOV.U32 R29, RZ, RZ, 0x0 ;  /* 0x00000000ff1d7424 */ /* 0x000fc800078e00ff */
[----:B------:R-:W-:Y:S05]  /*2f50*/  RET.REL.NODEC R28 `(run) ;  /* 0xffffffd01c287950 */ /* 0x000fea0003c3ffff */
        .weak           $__internal_1_$__cuda_sm20_dsqrt_rn_f64_mediumpath_v1
        .type           $__internal_1_$__cuda_sm20_dsqrt_rn_f64_mediumpath_v1,@function
        .size           $__internal_1_$__cuda_sm20_dsqrt_rn_f64_mediumpath_v1,(.L_x_36 - $__internal_1_$__cuda_sm20_dsqrt_rn_f64_mediumpath_v1)
$__internal_1_$__cuda_sm20_dsqrt_rn_f64_mediumpath_v1:
[----:B------:R-:W-:Y:S01]  /*2f60*/  ISETP.GE.U32.AND P0, PT, R10, -0x3400000, PT ;  /* 0xfcc000000a00780c */ /* 0x000fe20003f06070 */
[----:B------:R-:W-:Y:S01]  /*2f70*/  IMAD.MOV.U32 R16, RZ, RZ, R18 ;  /* 0x000000ffff107224 */ /* 0x000fe200078e0012 */
[----:B------:R-:W-:Y:S01]  /*2f80*/  MOV R10, R14 ;  /* 0x0000000e000a7202 */ /* 0x000fe20000000f00 */
[----:B------:R-:W-:-:S10]  /*2f90*/  IMAD.MOV.U32 R11, RZ, RZ, R15 ;  /* 0x000000ffff0b7224 */ /* 0x000fd400078e000f */
[----:B------:R-:W-:Y:S05]  /*2fa0*/  @!P0 BRA `(.L_x_31) ;  /* 0x0000000000208947 */ /* 0x000fea0003800000 */
[----:B------:R-:W-:-:S10]  /*2fb0*/  DFMA.RM R10, R10, R16, R12 ;  /* 0x000000100a0a722b */ /* 0x000fd4000000400c */
[----:B------:R-:W-:-:S05]  /*2fc0*/  IADD3 R12, P0, PT, R10, 0x1, RZ ;  /* 0x000000010a0c7810 */ /* 0x000fca0007f1e0ff */
[----:B------:R-:W-:-:S06]  /*2fd0*/  IMAD.X R13, RZ, RZ, R11, P0 ;  /* 0x000000ffff0d7224 */ /* 0x000fcc00000e060b */
[----:B------:R-:W-:-:S08]  /*2fe0*/  DFMA.RP R6, -R10, R12, R6 ;  /* 0x0000000c0a06722b */ /* 0x000fd00000008106 */
[----:B------:R-:W-:-:S06]  /*2ff0*/  DSETP.GT.AND P0, PT, R6, RZ, PT ;  /* 0x000000ff0600722a */ /* 0x000fcc0003f04000 */
[----:B------:R-:W-:Y:S02]  /*3000*/  FSEL R10, R12, R10, P0 ;  /* 0x0000000a0c0a7208 */ /* 0x000fe40000000000 */
[----:B------:R-:W-:Y:S01]  /*3010*/  FSEL R11, R13, R11, P0 ;  /* 0x0000000b0d0b7208 */ /* 0x000fe20000000000 */
[----:B------:R-:W-:Y:S06]  /*3020*/  BRA `(.L_x_32) ;  /* 0x0000000000647947 */ /* 0x000fec0003800000 */
.L_x_31:
[----:B------:R-:W-:-:S14]  /*3030*/  DSETP.NE.AND P0, PT, R6, RZ, PT ;  /* 0x000000ff0600722a */ /* 0x000fdc0003f05000 */
[----:B------:R-:W-:Y:S05]  /*3040*/  @!P0 BRA `(.L_x_33) ;  /* 0x0000000000588947 */ /* 0x000fea0003800000 */
[----:B------:R-:W-:-:S13]  /*3050*/  ISETP.GE.AND P0, PT, R7, RZ, PT ;  /* 0x000000ff0700720c */ /* 0x000fda0003f06270 */
[----:B------:R-:W-:Y:S02]  /*3060*/  @!P0 IMAD.MOV.U32 R10, RZ, RZ, 0x0 ;  /* 0x00000000ff0a8424 */ /* 0x000fe400078e00ff */
[----:B------:R-:W-:Y:S01]  /*3070*/  @!P0 IMAD.MOV.U32 R11, RZ, RZ, -0x80000 ;  /* 0xfff80000ff0b8424 */ /* 0x000fe200078e00ff */
[----:B------:R-:W-:Y:S06]  /*3080*/  @!P0 BRA `(.L_x_32) ;  /* 0x00000000004c8947 */ /* 0x000fec0003800000 */
[----:B------:R-:W-:-:S13]  /*3090*/  ISETP.GT.AND P0, PT, R7, 0x7fefffff, PT ;  /* 0x7fefffff0700780c */ /* 0x000fda0003f04270 */
[----:B------:R-:W-:Y:S05]  /*30a0*/  @P0 BRA `(.L_x_33) ;  /* 0x0000000000400947 */ /* 0x000fea0003800000 */
[----:B------:R-:W-:Y:S01]  /*30b0*/  DMUL R6, R6, 8.11296384146066816958e+31 ;  /* 0x4690000006067828 */ /* 0x000fe20000000000 */
[----:B------:R-:W-:Y:S01]  /*30c0*/  MOV R10, RZ ;  /* 0x000000ff000a7202 */ /* 0x000fe20000000f00 */
[----:B------:R-:W-:Y:S02]  /*30d0*/  IMAD.MOV.U32 R14, RZ, RZ, 0x0 ;  /* 0x00000000ff0e7424 */ /* 0x000fe400078e00ff */
[----:B------:R-:W-:Y:S02]  /*30e0*/  IMAD.MOV.U32 R15, RZ, RZ, 0x3fd80000 ;  /* 0x3fd80000ff0f7424 */ /* 0x000fe400078e00ff */
[----:B------:R-:W0:Y:S02]  /*30f0*/  MUFU.RSQ64H R11, R7 ;  /* 0x00000007000b7308 */ /* 0x000e240000001c00 */
[----:B0-----:R-:W-:-:S08]  /*3100*/  DMUL R12, R10, R10 ;  /* 0x0000000a0a0c7228 */ /* 0x001fd00000000000 */
[----:B------:R-:W-:-:S08]  /*3110*/  DFMA R12, R6, -R12, 1 ;  /* 0x3ff00000060c742b */ /* 0x000fd0000000080c */
[----:B------:R-:W-:Y:S02]  /*3120*/  DFMA R14, R12, R14, 0.5 ;  /* 0x3fe000000c0e742b */ /* 0x000fe4000000000e */
[----:B------:R-:W-:-:S08]  /*3130*/  DMUL R12, R10, R12 ;  /* 0x0000000c0a0c7228 */ /* 0x000fd00000000000 */
[----:B------:R-:W-:-:S08]  /*3140*/  DFMA R12, R14, R12, R10 ;  /* 0x0000000c0e0c722b */ /* 0x000fd0000000000a */
[----:B------:R-:W-:Y:S02]  /*3150*/  DMUL R10, R6, R12 ;  /* 0x0000000c060a7228 */ /* 0x000fe40000000000 */
[----:B------:R-:W-:-:S06]  /*3160*/  VIADD R13, R13, 0xfff00000 ;  /* 0xfff000000d0d7836 */ /* 0x000fcc0000000000 */
[----:B------:R-:W-:-:S08]  /*3170*/  DFMA R14, R10, -R10, R6 ;  /* 0x8000000a0a0e722b */ /* 0x000fd00000000006 */
[----:B------:R-:W-:-:S10]  /*3180*/  DFMA R10, R12, R14, R10 ;  /* 0x0000000e0c0a722b */ /* 0x000fd4000000000a */
[----:B------:R-:W-:Y:S01]  /*3190*/  VIADD R11, R11, 0xfcb00000 ;  /* 0xfcb000000b0b7836 */ /* 0x000fe20000000000 */
[----:B------:R-:W-:Y:S06]  /*31a0*/  BRA `(.L_x_32) ;  /* 0x0000000000047947 */ /* 0x000fec0003800000 */
.L_x_33:
[----:B------:R-:W-:-:S11]  /*31b0*/  DADD R10, R6, R6 ;  /* 0x00000000060a7229 */ /* 0x000fd60000000006 */
.L_x_32:
[----:B------:R-:W-:Y:S01]  /*31c0*/  IMAD.MOV.U32 R6, RZ, RZ, R2 ;  /* 0x000000ffff067224 */ /* 0x000fe200078e0002 */
[----:B------:R-:W-:Y:S01]  /*31d0*/  MOV R20, R10 ;  /* 0x0000000a00147202 */ /* 0x000fe20000000f00 */
[----:B------:R-:W-:Y:S02]  /*31e0*/  IMAD.MOV.U32 R7, RZ, RZ, 0x0 ;  /* 0x00000000ff077424 */ /* 0x000fe400078e00ff */
[----:B------:R-:W-:Y:S02]  /*31f0*/  IMAD.MOV.U32 R21, RZ, RZ, R11 ;  /* 0x000000ffff157224 */ /* 0x000fe400078e000b */
[----:B------:R-:W-:Y:S05]  /*3200*/  RET.REL.NODEC R6 `(run) ;  /* 0xffffffcc067c7950 */ /* 0x000fea0003c3ffff */
.L_x_34:
[----:B------:R-:W-:-:S00]  /*3210*/  BRA `(.L_x_34) ;  /* 0xfffffffc00fc7947 */ /* 0x000fc0000383ffff */
[----:B------:R-:W-:-:S00]  /*3220*/  NOP ;  /* 0x0000000000007918 */ /* 0x000fc00000000000 */
        /* <DEDUP_REMOVED lines=13> */
.L_x_36:


//--------------------- .nv.shared.reserved.0     --------------------------
	.section	.nv.shared.reserved.0,"aw",@nobits
	.weak		__nv_reservedSMEM_offset_0_alias
	.size		__nv_reservedSMEM_offset_0_alias, 0, 64
	.other		__nv_reservedSMEM_offset_0_alias,@"STO_CUDA_RESERVED_SHARED STV_DEFAULT"
__nv_reservedSMEM_offset_0_alias:
	.zero		0
	.zero		64


//--------------------- .nv.constant0.run         --------------------------
	.section	.nv.constant0.run,"a",@progbits
	.sectionflags	@""
	.align	4
.nv.constant0.run:
	.zero		948


//--------------------- SYMBOLS --------------------------

	.type		.nv.reservedSmem.offset0,@object
	.size		.nv.reservedSmem.offset0,0x4
